//
// Generated by NVIDIA NVVM Compiler
//
// Compiler Build ID: CL-36424714
// Cuda compilation tools, release 13.0, V13.0.88
// Based on NVVM 20.0.0
//

.version 9.0
.target sm_100
.address_size 64

	// .globl	_Z20initPheromonesKernelPf
.extern .func  (.param .b32 func_retval0) vprintf
(
	.param .b64 vprintf_param_0,
	.param .b64 vprintf_param_1
)
;
.func  (.param .b64 func_retval0) __internal_accurate_pow
(
	.param .b64 __internal_accurate_pow_param_0
)
;
.global .align 4 .b8 precalc_xorwow_matrix[102400];
.global .align 4 .b8 precalc_xorwow_offset_matrix[102400];
.global .align 4 .b8 mrg32k3aM1[2304];
.global .align 4 .b8 mrg32k3aM2[2304];
.global .align 4 .b8 mrg32k3aM1SubSeq[2016];
.global .align 4 .b8 mrg32k3aM2SubSeq[2016];
.global .align 4 .b8 mrg32k3aM1Seq[2304];
.global .align 4 .b8 mrg32k3aM2Seq[2304];
.const .align 8 .b8 __cr_lgamma_table[72];
// _ZZ19addPheromonesKernelPfPiS0_E10pathLength has been demoted
// _ZZ9antKernelPiS_PfS_S_E13probabilities has been demoted
.global .align 1 .b8 $str[9] = {83, 85, 77, 58, 32, 37, 102, 10};
.global .align 1 .b8 $str$1[4] = {37, 102, 32};
.global .align 1 .b8 $str$2[2] = {10};

.visible .entry _Z20initPheromonesKernelPf(
	.param .u64 .ptr .align 1 _Z20initPheromonesKernelPf_param_0
)
{
	.reg .pred 	%p<2>;
	.reg .b32 	%r<5>;
	.reg .b64 	%rd<5>;

	ld.param.u64 	%rd1, [_Z20initPheromonesKernelPf_param_0];
	mov.u32 	%r1, %tid.x;
	setp.gt.u32 	%p1, %r1, 99;
	@%p1 bra 	$L__BB0_2;
	cvta.to.global.u64 	%rd2, %rd1;
	mov.u32 	%r2, %ctaid.x;
	mad.lo.s32 	%r3, %r2, 100, %r1;
	mul.wide.u32 	%rd3, %r3, 4;
	add.s64 	%rd4, %rd2, %rd3;
	mov.b32 	%r4, 1065353216;
	st.global.u32 	[%rd4], %r4;
$L__BB0_2:
	ret;

}
	// .globl	_Z25evaporatePheromonesKernelPf
.visible .entry _Z25evaporatePheromonesKernelPf(
	.param .u64 .ptr .align 1 _Z25evaporatePheromonesKernelPf_param_0
)
{
	.reg .pred 	%p<2>;
	.reg .b32 	%r<4>;
	.reg .b32 	%f<3>;
	.reg .b64 	%rd<5>;
	.reg .b64 	%fd<3>;

	ld.param.u64 	%rd1, [_Z25evaporatePheromonesKernelPf_param_0];
	mov.u32 	%r1, %tid.y;
	setp.gt.u32 	%p1, %r1, 99;
	@%p1 bra 	$L__BB1_2;
	cvta.to.global.u64 	%rd2, %rd1;
	mov.u32 	%r2, %ctaid.x;
	mad.lo.s32 	%r3, %r2, 100, %r1;
	mul.wide.u32 	%rd3, %r3, 4;
	add.s64 	%rd4, %rd2, %rd3;
	ld.global.f32 	%f1, [%rd4];
	cvt.f64.f32 	%fd1, %f1;
	mul.f64 	%fd2, %fd1, 0d3FE6666666666666;
	cvt.rn.f32.f64 	%f2, %fd2;
	st.global.f32 	[%rd4], %f2;
$L__BB1_2:
	ret;

}
	// .globl	_Z19addPheromonesKernelPfPiS0_
.visible .entry _Z19addPheromonesKernelPfPiS0_(
	.param .u64 .ptr .align 1 _Z19addPheromonesKernelPfPiS0__param_0,
	.param .u64 .ptr .align 1 _Z19addPheromonesKernelPfPiS0__param_1,
	.param .u64 .ptr .align 1 _Z19addPheromonesKernelPfPiS0__param_2
)
{
	.reg .pred 	%p<3>;
	.reg .b32 	%r<14>;
	.reg .b32 	%f<8>;
	.reg .b64 	%rd<33>;
	.reg .b64 	%fd<2>;
	// demoted variable
	.shared .align 8 .f64 _ZZ19addPheromonesKernelPfPiS0_E10pathLength;
	ld.param.u64 	%rd3, [_Z19addPheromonesKernelPfPiS0__param_0];
	ld.param.u64 	%rd4, [_Z19addPheromonesKernelPfPiS0__param_1];
	ld.param.u64 	%rd5, [_Z19addPheromonesKernelPfPiS0__param_2];
	cvta.to.global.u64 	%rd1, %rd3;
	cvta.to.global.u64 	%rd2, %rd4;
	cvta.to.global.u64 	%rd6, %rd5;
	mov.u32 	%r1, %ctaid.x;
	mov.u32 	%r2, %tid.x;
	mul.wide.u32 	%rd7, %r1, 4;
	add.s64 	%rd8, %rd6, %rd7;
	ld.global.u32 	%r3, [%rd8];
	cvt.rn.f32.s32 	%f1, %r3;
	cvt.f64.f32 	%fd1, %f1;
	st.shared.f64 	[_ZZ19addPheromonesKernelPfPiS0_E10pathLength], %fd1;
	setp.gt.u32 	%p1, %r2, 98;
	@%p1 bra 	$L__BB2_2;
	mad.lo.s32 	%r9, %r1, 100, %r2;
	mul.wide.u32 	%rd21, %r9, 4;
	add.s64 	%rd22, %rd2, %rd21;
	ld.global.u32 	%r10, [%rd22];
	ld.global.u32 	%r11, [%rd22+4];
	rcp.rn.f32 	%f5, %f1;
	mul.lo.s32 	%r12, %r10, 100;
	cvt.s64.s32 	%rd23, %r12;
	cvt.s64.s32 	%rd24, %r11;
	add.s64 	%rd25, %rd23, %rd24;
	shl.b64 	%rd26, %rd25, 2;
	add.s64 	%rd27, %rd1, %rd26;
	atom.global.add.f32 	%f6, [%rd27], %f5;
	mul.lo.s32 	%r13, %r11, 100;
	cvt.s64.s32 	%rd28, %r13;
	cvt.s64.s32 	%rd29, %r10;
	add.s64 	%rd30, %rd28, %rd29;
	shl.b64 	%rd31, %rd30, 2;
	add.s64 	%rd32, %rd1, %rd31;
	atom.global.add.f32 	%f7, [%rd32], %f5;
	bra.uni 	$L__BB2_4;
$L__BB2_2:
	setp.ne.s32 	%p2, %r2, 99;
	@%p2 bra 	$L__BB2_4;
	mul.lo.s32 	%r4, %r1, 100;
	mul.wide.u32 	%rd9, %r4, 4;
	add.s64 	%rd10, %rd2, %rd9;
	ld.global.u32 	%r5, [%rd10+396];
	ld.global.u32 	%r6, [%rd10];
	rcp.rn.f32 	%f2, %f1;
	mul.lo.s32 	%r7, %r5, 100;
	cvt.s64.s32 	%rd11, %r7;
	cvt.s64.s32 	%rd12, %r6;
	add.s64 	%rd13, %rd11, %rd12;
	shl.b64 	%rd14, %rd13, 2;
	add.s64 	%rd15, %rd1, %rd14;
	atom.global.add.f32 	%f3, [%rd15], %f2;
	mul.lo.s32 	%r8, %r6, 100;
	cvt.s64.s32 	%rd16, %r8;
	cvt.s64.s32 	%rd17, %r5;
	add.s64 	%rd18, %rd16, %rd17;
	shl.b64 	%rd19, %rd18, 2;
	add.s64 	%rd20, %rd1, %rd19;
	atom.global.add.f32 	%f4, [%rd20], %f2;
$L__BB2_4:
	ret;

}
	// .globl	_Z19initAntStatesKernelPiS_
.visible .entry _Z19initAntStatesKernelPiS_(
	.param .u64 .ptr .align 1 _Z19initAntStatesKernelPiS__param_0,
	.param .u64 .ptr .align 1 _Z19initAntStatesKernelPiS__param_1
)
{
	.reg .pred 	%p<4>;
	.reg .b32 	%r<6>;
	.reg .b64 	%rd<8>;

	ld.param.u64 	%rd1, [_Z19initAntStatesKernelPiS__param_0];
	ld.param.u64 	%rd2, [_Z19initAntStatesKernelPiS__param_1];
	mov.u32 	%r1, %tid.x;
	setp.gt.u32 	%p1, %r1, 99;
	@%p1 bra 	$L__BB3_2;
	cvta.to.global.u64 	%rd3, %rd1;
	cvta.to.global.u64 	%rd4, %rd2;
	mov.u32 	%r2, %ctaid.x;
	setp.eq.s32 	%p2, %r1, 0;
	selp.b32 	%r3, %r2, 0, %p2;
	mad.lo.s32 	%r4, %r2, 100, %r1;
	mul.wide.u32 	%rd5, %r4, 4;
	add.s64 	%rd6, %rd3, %rd5;
	st.global.u32 	[%rd6], %r3;
	setp.eq.s32 	%p3, %r1, %r2;
	selp.u32 	%r5, 1, 0, %p3;
	add.s64 	%rd7, %rd4, %rd5;
	st.global.u32 	[%rd7], %r5;
$L__BB3_2:
	ret;

}
	// .globl	_Z9antKernelPiS_PfS_S_
.visible .entry _Z9antKernelPiS_PfS_S_(
	.param .u64 .ptr .align 1 _Z9antKernelPiS_PfS_S__param_0,
	.param .u64 .ptr .align 1 _Z9antKernelPiS_PfS_S__param_1,
	.param .u64 .ptr .align 1 _Z9antKernelPiS_PfS_S__param_2,
	.param .u64 .ptr .align 1 _Z9antKernelPiS_PfS_S__param_3,
	.param .u64 .ptr .align 1 _Z9antKernelPiS_PfS_S__param_4
)
{
	.local .align 8 .b8 	__local_depot4[64];
	.reg .b64 	%SP;
	.reg .b64 	%SPL;
	.reg .pred 	%p<111>;
	.reg .b32 	%r<1284>;
	.reg .b32 	%f<234>;
	.reg .b64 	%rd<69>;
	.reg .b64 	%fd<39>;
	// demoted variable
	.shared .align 4 .b8 _ZZ9antKernelPiS_PfS_S_E13probabilities[400];
	mov.u64 	%SPL, __local_depot4;
	cvta.local.u64 	%SP, %SPL;
	ld.param.u64 	%rd16, [_Z9antKernelPiS_PfS_S__param_0];
	ld.param.u64 	%rd17, [_Z9antKernelPiS_PfS_S__param_1];
	ld.param.u64 	%rd18, [_Z9antKernelPiS_PfS_S__param_2];
	ld.param.u64 	%rd19, [_Z9antKernelPiS_PfS_S__param_3];
	cvta.to.global.u64 	%rd1, %rd18;
	cvta.to.global.u64 	%rd2, %rd17;
	cvta.to.global.u64 	%rd3, %rd19;
	cvta.to.global.u64 	%rd4, %rd16;
	add.u64 	%rd5, %SPL, 8;
	add.u64 	%rd6, %SPL, 16;
	mov.u32 	%r565, %ctaid.x;
	mul.lo.s32 	%r1, %r565, 100;
	mov.u32 	%r2, %tid.x;
	mov.f64 	%fd7, 0d3FF0000000000000;
	{
	.reg .b32 %temp; 
	mov.b64 	{%temp, %r3}, %fd7;
	}
	and.b32  	%r4, %r3, 2146435072;
	setp.eq.s32 	%p3, %r4, 1072693248;
	setp.lt.s32 	%p4, %r3, 0;
	selp.b32 	%r5, 0, 2146435072, %p4;
	and.b32  	%r566, %r3, 2147483647;
	setp.ne.s32 	%p5, %r566, 1071644672;
	and.pred  	%p1, %p3, %p5;
	or.b32  	%r6, %r565, %r2;
	cvt.u64.u32 	%rd7, %r565;
	mov.b32 	%r1283, 0;
	mov.b32 	%r994, 1;
$L__BB4_1:
	setp.gt.u32 	%p6, %r2, 99;
	add.s32 	%r567, %r994, %r1;
	mul.wide.s32 	%rd22, %r567, 4;
	add.s64 	%rd23, %rd4, %rd22;
	ld.global.u32 	%r9, [%rd23+-4];
	@%p6 bra 	$L__BB4_17;
	add.s32 	%r568, %r1, %r2;
	mul.wide.u32 	%rd24, %r568, 4;
	add.s64 	%rd25, %rd2, %rd24;
	ld.global.u32 	%r569, [%rd25];
	setp.ne.s32 	%p7, %r569, 0;
	mov.f32 	%f231, 0f00000000;
	@%p7 bra 	$L__BB4_9;
	setp.lt.s32 	%p8, %r3, 0;
	setp.eq.s32 	%p9, %r4, 1072693248;
	mad.lo.s32 	%r10, %r9, 100, %r2;
	mul.wide.s32 	%rd26, %r10, 4;
	add.s64 	%rd27, %rd1, %rd26;
	ld.global.f32 	%f1, [%rd27];
	cvt.f64.f32 	%fd1, %f1;
	{
	.reg .b32 %temp; 
	mov.b64 	{%temp, %r11}, %fd1;
	}
	abs.f64 	%fd2, %fd1;
	{ // callseq 0, 0
	.param .b64 param0;
	st.param.f64 	[param0], %fd2;
	.param .b64 retval0;
	call.uni (retval0), 
	__internal_accurate_pow, 
	(
	param0
	);
	ld.param.f64 	%fd8, [retval0];
	} // callseq 0
	setp.lt.s32 	%p11, %r11, 0;
	neg.f64 	%fd10, %fd8;
	selp.f64 	%fd11, %fd10, %fd8, %p9;
	selp.f64 	%fd12, %fd11, %fd8, %p11;
	setp.eq.f32 	%p12, %f1, 0f00000000;
	selp.b32 	%r570, %r11, 0, %p9;
	or.b32  	%r571, %r570, 2146435072;
	selp.b32 	%r572, %r571, %r570, %p8;
	mov.b32 	%r573, 0;
	mov.b64 	%fd13, {%r573, %r572};
	selp.f64 	%fd38, %fd13, %fd12, %p12;
	add.f64 	%fd14, %fd1, 0d3FF0000000000000;
	{
	.reg .b32 %temp; 
	mov.b64 	{%temp, %r574}, %fd14;
	}
	and.b32  	%r575, %r574, 2146435072;
	setp.ne.s32 	%p13, %r575, 2146435072;
	@%p13 bra 	$L__BB4_8;
	setp.num.f32 	%p14, %f1, %f1;
	@%p14 bra 	$L__BB4_6;
	mov.f64 	%fd15, 0d3FF0000000000000;
	add.rn.f64 	%fd38, %fd1, %fd15;
	bra.uni 	$L__BB4_8;
$L__BB4_6:
	setp.neu.f64 	%p15, %fd2, 0d7FF0000000000000;
	@%p15 bra 	$L__BB4_8;
	setp.lt.s32 	%p16, %r11, 0;
	or.b32  	%r576, %r5, -2147483648;
	selp.b32 	%r577, %r576, %r5, %p1;
	selp.b32 	%r578, %r577, %r5, %p16;
	mov.b32 	%r579, 0;
	mov.b64 	%fd38, {%r579, %r578};
$L__BB4_8:
	setp.lt.s32 	%p17, %r3, 0;
	setp.eq.s32 	%p18, %r4, 1072693248;
	setp.eq.f32 	%p20, %f1, 0f3F800000;
	selp.f64 	%fd16, 0d3FF0000000000000, %fd38, %p20;
	add.s64 	%rd29, %rd3, %rd26;
	ld.global.u32 	%r580, [%rd29];
	cvt.rn.f32.s32 	%f14, %r580;
	rcp.rn.f32 	%f15, %f14;
	cvt.f64.f32 	%fd17, %f15;
	{
	.reg .b32 %temp; 
	mov.b64 	{%temp, %r581}, %fd17;
	}
	abs.f64 	%fd18, %fd17;
	{ // callseq 1, 0
	.param .b64 param0;
	st.param.f64 	[param0], %fd18;
	.param .b64 retval0;
	call.uni (retval0), 
	__internal_accurate_pow, 
	(
	param0
	);
	ld.param.f64 	%fd19, [retval0];
	} // callseq 1
	setp.lt.s32 	%p21, %r581, 0;
	neg.f64 	%fd21, %fd19;
	selp.f64 	%fd22, %fd21, %fd19, %p18;
	selp.f64 	%fd23, %fd22, %fd19, %p21;
	setp.eq.f32 	%p22, %f15, 0f00000000;
	selp.b32 	%r582, %r581, 0, %p18;
	or.b32  	%r583, %r582, 2146435072;
	selp.b32 	%r584, %r583, %r582, %p17;
	mov.b32 	%r585, 0;
	mov.b64 	%fd24, {%r585, %r584};
	selp.f64 	%fd25, %fd24, %fd23, %p22;
	add.f64 	%fd26, %fd17, 0d3FF0000000000000;
	{
	.reg .b32 %temp; 
	mov.b64 	{%temp, %r586}, %fd26;
	}
	and.b32  	%r587, %r586, 2146435072;
	setp.eq.s32 	%p23, %r587, 2146435072;
	setp.eq.f64 	%p24, %fd18, 0d7FF0000000000000;
	or.b32  	%r588, %r5, -2147483648;
	selp.b32 	%r589, %r588, %r5, %p1;
	selp.b32 	%r590, %r589, %r5, %p21;
	mov.b64 	%fd27, {%r585, %r590};
	selp.f64 	%fd28, %fd27, %fd25, %p23;
	selp.f64 	%fd29, %fd28, %fd25, %p24;
	setp.eq.f32 	%p25, %f15, 0f3F800000;
	selp.f64 	%fd30, 0d3FF0000000000000, %fd29, %p25;
	mul.f64 	%fd31, %fd16, %fd30;
	cvt.rn.f32.f64 	%f231, %fd31;
$L__BB4_9:
	cvt.u32.u64 	%r591, %rd7;
	setp.ne.s32 	%p27, %r591, 0;
	shl.b32 	%r592, %r2, 2;
	mov.u32 	%r593, _ZZ9antKernelPiS_PfS_S_E13probabilities;
	add.s32 	%r12, %r593, %r592;
	st.shared.f32 	[%r12], %f231;
	bar.sync 	0;
	ld.shared.f32 	%f16, [_ZZ9antKernelPiS_PfS_S_E13probabilities];
	add.f32 	%f17, %f16, 0f00000000;
	ld.shared.f32 	%f18, [_ZZ9antKernelPiS_PfS_S_E13probabilities+4];
	add.f32 	%f19, %f17, %f18;
	ld.shared.f32 	%f20, [_ZZ9antKernelPiS_PfS_S_E13probabilities+8];
	add.f32 	%f21, %f19, %f20;
	ld.shared.f32 	%f22, [_ZZ9antKernelPiS_PfS_S_E13probabilities+12];
	add.f32 	%f23, %f21, %f22;
	ld.shared.f32 	%f24, [_ZZ9antKernelPiS_PfS_S_E13probabilities+16];
	add.f32 	%f25, %f23, %f24;
	ld.shared.f32 	%f26, [_ZZ9antKernelPiS_PfS_S_E13probabilities+20];
	add.f32 	%f27, %f25, %f26;
	ld.shared.f32 	%f28, [_ZZ9antKernelPiS_PfS_S_E13probabilities+24];
	add.f32 	%f29, %f27, %f28;
	ld.shared.f32 	%f30, [_ZZ9antKernelPiS_PfS_S_E13probabilities+28];
	add.f32 	%f31, %f29, %f30;
	ld.shared.f32 	%f32, [_ZZ9antKernelPiS_PfS_S_E13probabilities+32];
	add.f32 	%f33, %f31, %f32;
	ld.shared.f32 	%f34, [_ZZ9antKernelPiS_PfS_S_E13probabilities+36];
	add.f32 	%f35, %f33, %f34;
	ld.shared.f32 	%f36, [_ZZ9antKernelPiS_PfS_S_E13probabilities+40];
	add.f32 	%f37, %f35, %f36;
	ld.shared.f32 	%f38, [_ZZ9antKernelPiS_PfS_S_E13probabilities+44];
	add.f32 	%f39, %f37, %f38;
	ld.shared.f32 	%f40, [_ZZ9antKernelPiS_PfS_S_E13probabilities+48];
	add.f32 	%f41, %f39, %f40;
	ld.shared.f32 	%f42, [_ZZ9antKernelPiS_PfS_S_E13probabilities+52];
	add.f32 	%f43, %f41, %f42;
	ld.shared.f32 	%f44, [_ZZ9antKernelPiS_PfS_S_E13probabilities+56];
	add.f32 	%f45, %f43, %f44;
	ld.shared.f32 	%f46, [_ZZ9antKernelPiS_PfS_S_E13probabilities+60];
	add.f32 	%f47, %f45, %f46;
	ld.shared.f32 	%f48, [_ZZ9antKernelPiS_PfS_S_E13probabilities+64];
	add.f32 	%f49, %f47, %f48;
	ld.shared.f32 	%f50, [_ZZ9antKernelPiS_PfS_S_E13probabilities+68];
	add.f32 	%f51, %f49, %f50;
	ld.shared.f32 	%f52, [_ZZ9antKernelPiS_PfS_S_E13probabilities+72];
	add.f32 	%f53, %f51, %f52;
	ld.shared.f32 	%f54, [_ZZ9antKernelPiS_PfS_S_E13probabilities+76];
	add.f32 	%f55, %f53, %f54;
	ld.shared.f32 	%f56, [_ZZ9antKernelPiS_PfS_S_E13probabilities+80];
	add.f32 	%f57, %f55, %f56;
	ld.shared.f32 	%f58, [_ZZ9antKernelPiS_PfS_S_E13probabilities+84];
	add.f32 	%f59, %f57, %f58;
	ld.shared.f32 	%f60, [_ZZ9antKernelPiS_PfS_S_E13probabilities+88];
	add.f32 	%f61, %f59, %f60;
	ld.shared.f32 	%f62, [_ZZ9antKernelPiS_PfS_S_E13probabilities+92];
	add.f32 	%f63, %f61, %f62;
	ld.shared.f32 	%f64, [_ZZ9antKernelPiS_PfS_S_E13probabilities+96];
	add.f32 	%f65, %f63, %f64;
	ld.shared.f32 	%f66, [_ZZ9antKernelPiS_PfS_S_E13probabilities+100];
	add.f32 	%f67, %f65, %f66;
	ld.shared.f32 	%f68, [_ZZ9antKernelPiS_PfS_S_E13probabilities+104];
	add.f32 	%f69, %f67, %f68;
	ld.shared.f32 	%f70, [_ZZ9antKernelPiS_PfS_S_E13probabilities+108];
	add.f32 	%f71, %f69, %f70;
	ld.shared.f32 	%f72, [_ZZ9antKernelPiS_PfS_S_E13probabilities+112];
	add.f32 	%f73, %f71, %f72;
	ld.shared.f32 	%f74, [_ZZ9antKernelPiS_PfS_S_E13probabilities+116];
	add.f32 	%f75, %f73, %f74;
	ld.shared.f32 	%f76, [_ZZ9antKernelPiS_PfS_S_E13probabilities+120];
	add.f32 	%f77, %f75, %f76;
	ld.shared.f32 	%f78, [_ZZ9antKernelPiS_PfS_S_E13probabilities+124];
	add.f32 	%f79, %f77, %f78;
	ld.shared.f32 	%f80, [_ZZ9antKernelPiS_PfS_S_E13probabilities+128];
	add.f32 	%f81, %f79, %f80;
	ld.shared.f32 	%f82, [_ZZ9antKernelPiS_PfS_S_E13probabilities+132];
	add.f32 	%f83, %f81, %f82;
	ld.shared.f32 	%f84, [_ZZ9antKernelPiS_PfS_S_E13probabilities+136];
	add.f32 	%f85, %f83, %f84;
	ld.shared.f32 	%f86, [_ZZ9antKernelPiS_PfS_S_E13probabilities+140];
	add.f32 	%f87, %f85, %f86;
	ld.shared.f32 	%f88, [_ZZ9antKernelPiS_PfS_S_E13probabilities+144];
	add.f32 	%f89, %f87, %f88;
	ld.shared.f32 	%f90, [_ZZ9antKernelPiS_PfS_S_E13probabilities+148];
	add.f32 	%f91, %f89, %f90;
	ld.shared.f32 	%f92, [_ZZ9antKernelPiS_PfS_S_E13probabilities+152];
	add.f32 	%f93, %f91, %f92;
	ld.shared.f32 	%f94, [_ZZ9antKernelPiS_PfS_S_E13probabilities+156];
	add.f32 	%f95, %f93, %f94;
	ld.shared.f32 	%f96, [_ZZ9antKernelPiS_PfS_S_E13probabilities+160];
	add.f32 	%f97, %f95, %f96;
	ld.shared.f32 	%f98, [_ZZ9antKernelPiS_PfS_S_E13probabilities+164];
	add.f32 	%f99, %f97, %f98;
	ld.shared.f32 	%f100, [_ZZ9antKernelPiS_PfS_S_E13probabilities+168];
	add.f32 	%f101, %f99, %f100;
	ld.shared.f32 	%f102, [_ZZ9antKernelPiS_PfS_S_E13probabilities+172];
	add.f32 	%f103, %f101, %f102;
	ld.shared.f32 	%f104, [_ZZ9antKernelPiS_PfS_S_E13probabilities+176];
	add.f32 	%f105, %f103, %f104;
	ld.shared.f32 	%f106, [_ZZ9antKernelPiS_PfS_S_E13probabilities+180];
	add.f32 	%f107, %f105, %f106;
	ld.shared.f32 	%f108, [_ZZ9antKernelPiS_PfS_S_E13probabilities+184];
	add.f32 	%f109, %f107, %f108;
	ld.shared.f32 	%f110, [_ZZ9antKernelPiS_PfS_S_E13probabilities+188];
	add.f32 	%f111, %f109, %f110;
	ld.shared.f32 	%f112, [_ZZ9antKernelPiS_PfS_S_E13probabilities+192];
	add.f32 	%f113, %f111, %f112;
	ld.shared.f32 	%f114, [_ZZ9antKernelPiS_PfS_S_E13probabilities+196];
	add.f32 	%f115, %f113, %f114;
	ld.shared.f32 	%f116, [_ZZ9antKernelPiS_PfS_S_E13probabilities+200];
	add.f32 	%f117, %f115, %f116;
	ld.shared.f32 	%f118, [_ZZ9antKernelPiS_PfS_S_E13probabilities+204];
	add.f32 	%f119, %f117, %f118;
	ld.shared.f32 	%f120, [_ZZ9antKernelPiS_PfS_S_E13probabilities+208];
	add.f32 	%f121, %f119, %f120;
	ld.shared.f32 	%f122, [_ZZ9antKernelPiS_PfS_S_E13probabilities+212];
	add.f32 	%f123, %f121, %f122;
	ld.shared.f32 	%f124, [_ZZ9antKernelPiS_PfS_S_E13probabilities+216];
	add.f32 	%f125, %f123, %f124;
	ld.shared.f32 	%f126, [_ZZ9antKernelPiS_PfS_S_E13probabilities+220];
	add.f32 	%f127, %f125, %f126;
	ld.shared.f32 	%f128, [_ZZ9antKernelPiS_PfS_S_E13probabilities+224];
	add.f32 	%f129, %f127, %f128;
	ld.shared.f32 	%f130, [_ZZ9antKernelPiS_PfS_S_E13probabilities+228];
	add.f32 	%f131, %f129, %f130;
	ld.shared.f32 	%f132, [_ZZ9antKernelPiS_PfS_S_E13probabilities+232];
	add.f32 	%f133, %f131, %f132;
	ld.shared.f32 	%f134, [_ZZ9antKernelPiS_PfS_S_E13probabilities+236];
	add.f32 	%f135, %f133, %f134;
	ld.shared.f32 	%f136, [_ZZ9antKernelPiS_PfS_S_E13probabilities+240];
	add.f32 	%f137, %f135, %f136;
	ld.shared.f32 	%f138, [_ZZ9antKernelPiS_PfS_S_E13probabilities+244];
	add.f32 	%f139, %f137, %f138;
	ld.shared.f32 	%f140, [_ZZ9antKernelPiS_PfS_S_E13probabilities+248];
	add.f32 	%f141, %f139, %f140;
	ld.shared.f32 	%f142, [_ZZ9antKernelPiS_PfS_S_E13probabilities+252];
	add.f32 	%f143, %f141, %f142;
	ld.shared.f32 	%f144, [_ZZ9antKernelPiS_PfS_S_E13probabilities+256];
	add.f32 	%f145, %f143, %f144;
	ld.shared.f32 	%f146, [_ZZ9antKernelPiS_PfS_S_E13probabilities+260];
	add.f32 	%f147, %f145, %f146;
	ld.shared.f32 	%f148, [_ZZ9antKernelPiS_PfS_S_E13probabilities+264];
	add.f32 	%f149, %f147, %f148;
	ld.shared.f32 	%f150, [_ZZ9antKernelPiS_PfS_S_E13probabilities+268];
	add.f32 	%f151, %f149, %f150;
	ld.shared.f32 	%f152, [_ZZ9antKernelPiS_PfS_S_E13probabilities+272];
	add.f32 	%f153, %f151, %f152;
	ld.shared.f32 	%f154, [_ZZ9antKernelPiS_PfS_S_E13probabilities+276];
	add.f32 	%f155, %f153, %f154;
	ld.shared.f32 	%f156, [_ZZ9antKernelPiS_PfS_S_E13probabilities+280];
	add.f32 	%f157, %f155, %f156;
	ld.shared.f32 	%f158, [_ZZ9antKernelPiS_PfS_S_E13probabilities+284];
	add.f32 	%f159, %f157, %f158;
	ld.shared.f32 	%f160, [_ZZ9antKernelPiS_PfS_S_E13probabilities+288];
	add.f32 	%f161, %f159, %f160;
	ld.shared.f32 	%f162, [_ZZ9antKernelPiS_PfS_S_E13probabilities+292];
	add.f32 	%f163, %f161, %f162;
	ld.shared.f32 	%f164, [_ZZ9antKernelPiS_PfS_S_E13probabilities+296];
	add.f32 	%f165, %f163, %f164;
	ld.shared.f32 	%f166, [_ZZ9antKernelPiS_PfS_S_E13probabilities+300];
	add.f32 	%f167, %f165, %f166;
	ld.shared.f32 	%f168, [_ZZ9antKernelPiS_PfS_S_E13probabilities+304];
	add.f32 	%f169, %f167, %f168;
	ld.shared.f32 	%f170, [_ZZ9antKernelPiS_PfS_S_E13probabilities+308];
	add.f32 	%f171, %f169, %f170;
	ld.shared.f32 	%f172, [_ZZ9antKernelPiS_PfS_S_E13probabilities+312];
	add.f32 	%f173, %f171, %f172;
	ld.shared.f32 	%f174, [_ZZ9antKernelPiS_PfS_S_E13probabilities+316];
	add.f32 	%f175, %f173, %f174;
	ld.shared.f32 	%f176, [_ZZ9antKernelPiS_PfS_S_E13probabilities+320];
	add.f32 	%f177, %f175, %f176;
	ld.shared.f32 	%f178, [_ZZ9antKernelPiS_PfS_S_E13probabilities+324];
	add.f32 	%f179, %f177, %f178;
	ld.shared.f32 	%f180, [_ZZ9antKernelPiS_PfS_S_E13probabilities+328];
	add.f32 	%f181, %f179, %f180;
	ld.shared.f32 	%f182, [_ZZ9antKernelPiS_PfS_S_E13probabilities+332];
	add.f32 	%f183, %f181, %f182;
	ld.shared.f32 	%f184, [_ZZ9antKernelPiS_PfS_S_E13probabilities+336];
	add.f32 	%f185, %f183, %f184;
	ld.shared.f32 	%f186, [_ZZ9antKernelPiS_PfS_S_E13probabilities+340];
	add.f32 	%f187, %f185, %f186;
	ld.shared.f32 	%f188, [_ZZ9antKernelPiS_PfS_S_E13probabilities+344];
	add.f32 	%f189, %f187, %f188;
	ld.shared.f32 	%f190, [_ZZ9antKernelPiS_PfS_S_E13probabilities+348];
	add.f32 	%f191, %f189, %f190;
	ld.shared.f32 	%f192, [_ZZ9antKernelPiS_PfS_S_E13probabilities+352];
	add.f32 	%f193, %f191, %f192;
	ld.shared.f32 	%f194, [_ZZ9antKernelPiS_PfS_S_E13probabilities+356];
	add.f32 	%f195, %f193, %f194;
	ld.shared.f32 	%f196, [_ZZ9antKernelPiS_PfS_S_E13probabilities+360];
	add.f32 	%f197, %f195, %f196;
	ld.shared.f32 	%f198, [_ZZ9antKernelPiS_PfS_S_E13probabilities+364];
	add.f32 	%f199, %f197, %f198;
	ld.shared.f32 	%f200, [_ZZ9antKernelPiS_PfS_S_E13probabilities+368];
	add.f32 	%f201, %f199, %f200;
	ld.shared.f32 	%f202, [_ZZ9antKernelPiS_PfS_S_E13probabilities+372];
	add.f32 	%f203, %f201, %f202;
	ld.shared.f32 	%f204, [_ZZ9antKernelPiS_PfS_S_E13probabilities+376];
	add.f32 	%f205, %f203, %f204;
	ld.shared.f32 	%f206, [_ZZ9antKernelPiS_PfS_S_E13probabilities+380];
	add.f32 	%f207, %f205, %f206;
	ld.shared.f32 	%f208, [_ZZ9antKernelPiS_PfS_S_E13probabilities+384];
	add.f32 	%f209, %f207, %f208;
	ld.shared.f32 	%f210, [_ZZ9antKernelPiS_PfS_S_E13probabilities+388];
	add.f32 	%f211, %f209, %f210;
	ld.shared.f32 	%f212, [_ZZ9antKernelPiS_PfS_S_E13probabilities+392];
	add.f32 	%f213, %f211, %f212;
	ld.shared.f32 	%f214, [_ZZ9antKernelPiS_PfS_S_E13probabilities+396];
	add.f32 	%f4, %f213, %f214;
	bar.sync 	0;
	mov.pred 	%p26, 0;
	mov.pred 	%p110, %p26;
	@%p27 bra 	$L__BB4_14;
	mov.pred 	%p110, -1;
	setp.eq.s32 	%p29, %r2, 20;
	@%p29 bra 	$L__BB4_14;
	setp.eq.s32 	%p30, %r2, 35;
	@%p30 bra 	$L__BB4_14;
	setp.eq.s32 	%p31, %r2, 96;
	@%p31 bra 	$L__BB4_14;
	mov.pred 	%p110, %p26;
$L__BB4_14:
	setp.ne.s32 	%p33, %r994, 1;
	not.pred 	%p34, %p110;
	or.pred  	%p35, %p33, %p34;
	@%p35 bra 	$L__BB4_16;
	cvt.f64.f32 	%fd32, %f4;
	add.u64 	%rd30, %SP, 0;
	add.u64 	%rd31, %SPL, 0;
	st.local.f64 	[%rd31], %fd32;
	mov.u64 	%rd32, $str;
	cvta.global.u64 	%rd33, %rd32;
	{ // callseq 2, 0
	.param .b64 param0;
	st.param.b64 	[param0], %rd33;
	.param .b64 param1;
	st.param.b64 	[param1], %rd30;
	.param .b32 retval0;
	call.uni (retval0), 
	vprintf, 
	(
	param0, 
	param1
	);
	ld.param.b32 	%r594, [retval0];
	} // callseq 2
$L__BB4_16:
	ld.shared.f32 	%f215, [%r12];
	div.rn.f32 	%f216, %f215, %f4;
	st.shared.f32 	[%r12], %f216;
$L__BB4_17:
	setp.ne.s32 	%p36, %r6, 0;
	bar.sync 	0;
	add.s32 	%r596, %r994, -1;
	setp.gt.u32 	%p37, %r596, 2;
	or.pred  	%p38, %p36, %p37;
	@%p38 bra 	$L__BB4_21;
	mov.u32 	%r599, _ZZ9antKernelPiS_PfS_S_E13probabilities;
	add.s32 	%r996, %r599, 8;
	mov.f32 	%f232, 0f00000000;
	mov.b32 	%r997, 8;
$L__BB4_19:
	ld.shared.f32 	%f218, [%r996+-8];
	add.f32 	%f219, %f232, %f218;
	cvt.f64.f32 	%fd33, %f218;
	st.local.f64 	[%rd5], %fd33;
	mov.u64 	%rd34, $str$1;
	cvta.global.u64 	%rd35, %rd34;
	add.u64 	%rd36, %SP, 8;
	{ // callseq 3, 0
	.param .b64 param0;
	st.param.b64 	[param0], %rd35;
	.param .b64 param1;
	st.param.b64 	[param1], %rd36;
	.param .b32 retval0;
	call.uni (retval0), 
	vprintf, 
	(
	param0, 
	param1
	);
	ld.param.b32 	%r600, [retval0];
	} // callseq 3
	ld.shared.f32 	%f220, [%r996+-4];
	add.f32 	%f221, %f219, %f220;
	cvt.f64.f32 	%fd34, %f220;
	st.local.f64 	[%rd5], %fd34;
	{ // callseq 4, 0
	.param .b64 param0;
	st.param.b64 	[param0], %rd35;
	.param .b64 param1;
	st.param.b64 	[param1], %rd36;
	.param .b32 retval0;
	call.uni (retval0), 
	vprintf, 
	(
	param0, 
	param1
	);
	ld.param.b32 	%r602, [retval0];
	} // callseq 4
	ld.shared.f32 	%f222, [%r996];
	add.f32 	%f223, %f221, %f222;
	cvt.f64.f32 	%fd35, %f222;
	st.local.f64 	[%rd5], %fd35;
	{ // callseq 5, 0
	.param .b64 param0;
	st.param.b64 	[param0], %rd35;
	.param .b64 param1;
	st.param.b64 	[param1], %rd36;
	.param .b32 retval0;
	call.uni (retval0), 
	vprintf, 
	(
	param0, 
	param1
	);
	ld.param.b32 	%r604, [retval0];
	} // callseq 5
	ld.shared.f32 	%f224, [%r996+4];
	add.f32 	%f232, %f223, %f224;
	cvt.f64.f32 	%fd36, %f224;
	st.local.f64 	[%rd5], %fd36;
	{ // callseq 6, 0
	.param .b64 param0;
	st.param.b64 	[param0], %rd35;
	.param .b64 param1;
	st.param.b64 	[param1], %rd36;
	.param .b32 retval0;
	call.uni (retval0), 
	vprintf, 
	(
	param0, 
	param1
	);
	ld.param.b32 	%r606, [retval0];
	} // callseq 6
	add.s32 	%r997, %r997, 16;
	add.s32 	%r996, %r996, 16;
	setp.ne.s32 	%p39, %r997, 408;
	@%p39 bra 	$L__BB4_19;
	mov.u64 	%rd37, $str$2;
	cvta.global.u64 	%rd38, %rd37;
	{ // callseq 7, 0
	.param .b64 param0;
	st.param.b64 	[param0], %rd38;
	.param .b64 param1;
	st.param.b64 	[param1], 0;
	.param .b32 retval0;
	call.uni (retval0), 
	vprintf, 
	(
	param0, 
	param1
	);
	ld.param.b32 	%r608, [retval0];
	} // callseq 7
	cvt.f64.f32 	%fd37, %f232;
	st.local.f64 	[%rd5], %fd37;
	mov.u64 	%rd39, $str;
	cvta.global.u64 	%rd40, %rd39;
	{ // callseq 8, 0
	.param .b64 param0;
	st.param.b64 	[param0], %rd40;
	.param .b64 param1;
	st.param.b64 	[param1], %rd36;
	.param .b32 retval0;
	call.uni (retval0), 
	vprintf, 
	(
	param0, 
	param1
	);
	ld.param.b32 	%r610, [retval0];
	} // callseq 8
$L__BB4_21:
	setp.ne.s32 	%p40, %r2, 0;
	@%p40 bra 	$L__BB4_144;
	cvt.u32.u64 	%r614, %rd7;
	setp.eq.s32 	%p41, %r614, 0;
	mov.b32 	%r1017, -1602194975;
	st.local.u32 	[%rd6+4], %r1017;
	mov.b32 	%r615, -123459836;
	mov.b32 	%r616, -1933643479;
	st.local.v2.u32 	[%rd6+8], {%r616, %r615};
	mov.b32 	%r1013, -1719868443;
	mov.b32 	%r617, -589760388;
	st.local.v2.u32 	[%rd6+16], {%r617, %r1013};
	@%p41 bra 	$L__BB4_137;
	mov.b32 	%r1000, 0;
	mov.b32 	%r1017, -1602194975;
	mov.b32 	%r1013, -1719868443;
	mov.u64 	%rd68, %rd7;
$L__BB4_24:
	mov.u64 	%rd8, %rd68;
	and.b64  	%rd9, %rd8, 3;
	setp.eq.s64 	%p42, %rd9, 0;
	@%p42 bra 	$L__BB4_136;
	mul.wide.u32 	%rd42, %r1000, 3200;
	mov.u64 	%rd43, precalc_xorwow_matrix;
	add.s64 	%rd10, %rd43, %rd42;
	mov.b32 	%r1013, 0;
	mov.u32 	%r1014, %r1013;
	mov.u32 	%r1015, %r1013;
	mov.u32 	%r1016, %r1013;
	mov.u32 	%r1017, %r1013;
	mov.u32 	%r1006, %r1013;
$L__BB4_26:
	mul.wide.u32 	%rd44, %r1006, 4;
	add.s64 	%rd45, %rd6, %rd44;
	ld.local.u32 	%r26, [%rd45+4];
	shl.b32 	%r27, %r1006, 5;
	mov.b32 	%r1012, 0;
$L__BB4_27:
	.pragma "nounroll";
	shr.u32 	%r623, %r26, %r1012;
	and.b32  	%r624, %r623, 1;
	setp.eq.b32 	%p43, %r624, 1;
	not.pred 	%p44, %p43;
	add.s32 	%r625, %r27, %r1012;
	mul.lo.s32 	%r626, %r625, 5;
	mul.wide.u32 	%rd46, %r626, 4;
	add.s64 	%rd11, %rd10, %rd46;
	@%p44 bra 	$L__BB4_29;
	ld.global.u32 	%r627, [%rd11];
	xor.b32  	%r1017, %r1017, %r627;
	ld.global.u32 	%r628, [%rd11+4];
	xor.b32  	%r1016, %r1016, %r628;
	ld.global.u32 	%r629, [%rd11+8];
	xor.b32  	%r1015, %r1015, %r629;
	ld.global.u32 	%r630, [%rd11+12];
	xor.b32  	%r1014, %r1014, %r630;
	ld.global.u32 	%r631, [%rd11+16];
	xor.b32  	%r1013, %r1013, %r631;
$L__BB4_29:
	and.b32  	%r633, %r623, 2;
	setp.eq.s32 	%p45, %r633, 0;
	@%p45 bra 	$L__BB4_31;
	ld.global.u32 	%r634, [%rd11+20];
	xor.b32  	%r1017, %r1017, %r634;
	ld.global.u32 	%r635, [%rd11+24];
	xor.b32  	%r1016, %r1016, %r635;
	ld.global.u32 	%r636, [%rd11+28];
	xor.b32  	%r1015, %r1015, %r636;
	ld.global.u32 	%r637, [%rd11+32];
	xor.b32  	%r1014, %r1014, %r637;
	ld.global.u32 	%r638, [%rd11+36];
	xor.b32  	%r1013, %r1013, %r638;
$L__BB4_31:
	and.b32  	%r640, %r623, 4;
	setp.eq.s32 	%p46, %r640, 0;
	@%p46 bra 	$L__BB4_33;
	ld.global.u32 	%r641, [%rd11+40];
	xor.b32  	%r1017, %r1017, %r641;
	ld.global.u32 	%r642, [%rd11+44];
	xor.b32  	%r1016, %r1016, %r642;
	ld.global.u32 	%r643, [%rd11+48];
	xor.b32  	%r1015, %r1015, %r643;
	ld.global.u32 	%r644, [%rd11+52];
	xor.b32  	%r1014, %r1014, %r644;
	ld.global.u32 	%r645, [%rd11+56];
	xor.b32  	%r1013, %r1013, %r645;
$L__BB4_33:
	and.b32  	%r647, %r623, 8;
	setp.eq.s32 	%p47, %r647, 0;
	@%p47 bra 	$L__BB4_35;
	ld.global.u32 	%r648, [%rd11+60];
	xor.b32  	%r1017, %r1017, %r648;
	ld.global.u32 	%r649, [%rd11+64];
	xor.b32  	%r1016, %r1016, %r649;
	ld.global.u32 	%r650, [%rd11+68];
	xor.b32  	%r1015, %r1015, %r650;
	ld.global.u32 	%r651, [%rd11+72];
	xor.b32  	%r1014, %r1014, %r651;
	ld.global.u32 	%r652, [%rd11+76];
	xor.b32  	%r1013, %r1013, %r652;
$L__BB4_35:
	and.b32  	%r654, %r623, 16;
	setp.eq.s32 	%p48, %r654, 0;
	@%p48 bra 	$L__BB4_37;
	ld.global.u32 	%r655, [%rd11+80];
	xor.b32  	%r1017, %r1017, %r655;
	ld.global.u32 	%r656, [%rd11+84];
	xor.b32  	%r1016, %r1016, %r656;
	ld.global.u32 	%r657, [%rd11+88];
	xor.b32  	%r1015, %r1015, %r657;
	ld.global.u32 	%r658, [%rd11+92];
	xor.b32  	%r1014, %r1014, %r658;
	ld.global.u32 	%r659, [%rd11+96];
	xor.b32  	%r1013, %r1013, %r659;
$L__BB4_37:
	and.b32  	%r661, %r623, 32;
	setp.eq.s32 	%p49, %r661, 0;
	@%p49 bra 	$L__BB4_39;
	ld.global.u32 	%r662, [%rd11+100];
	xor.b32  	%r1017, %r1017, %r662;
	ld.global.u32 	%r663, [%rd11+104];
	xor.b32  	%r1016, %r1016, %r663;
	ld.global.u32 	%r664, [%rd11+108];
	xor.b32  	%r1015, %r1015, %r664;
	ld.global.u32 	%r665, [%rd11+112];
	xor.b32  	%r1014, %r1014, %r665;
	ld.global.u32 	%r666, [%rd11+116];
	xor.b32  	%r1013, %r1013, %r666;
$L__BB4_39:
	and.b32  	%r668, %r623, 64;
	setp.eq.s32 	%p50, %r668, 0;
	@%p50 bra 	$L__BB4_41;
	ld.global.u32 	%r669, [%rd11+120];
	xor.b32  	%r1017, %r1017, %r669;
	ld.global.u32 	%r670, [%rd11+124];
	xor.b32  	%r1016, %r1016, %r670;
	ld.global.u32 	%r671, [%rd11+128];
	xor.b32  	%r1015, %r1015, %r671;
	ld.global.u32 	%r672, [%rd11+132];
	xor.b32  	%r1014, %r1014, %r672;
	ld.global.u32 	%r673, [%rd11+136];
	xor.b32  	%r1013, %r1013, %r673;
$L__BB4_41:
	and.b32  	%r675, %r623, 128;
	setp.eq.s32 	%p51, %r675, 0;
	@%p51 bra 	$L__BB4_43;
	ld.global.u32 	%r676, [%rd11+140];
	xor.b32  	%r1017, %r1017, %r676;
	ld.global.u32 	%r677, [%rd11+144];
	xor.b32  	%r1016, %r1016, %r677;
	ld.global.u32 	%r678, [%rd11+148];
	xor.b32  	%r1015, %r1015, %r678;
	ld.global.u32 	%r679, [%rd11+152];
	xor.b32  	%r1014, %r1014, %r679;
	ld.global.u32 	%r680, [%rd11+156];
	xor.b32  	%r1013, %r1013, %r680;
$L__BB4_43:
	and.b32  	%r682, %r623, 256;
	setp.eq.s32 	%p52, %r682, 0;
	@%p52 bra 	$L__BB4_45;
	ld.global.u32 	%r683, [%rd11+160];
	xor.b32  	%r1017, %r1017, %r683;
	ld.global.u32 	%r684, [%rd11+164];
	xor.b32  	%r1016, %r1016, %r684;
	ld.global.u32 	%r685, [%rd11+168];
	xor.b32  	%r1015, %r1015, %r685;
	ld.global.u32 	%r686, [%rd11+172];
	xor.b32  	%r1014, %r1014, %r686;
	ld.global.u32 	%r687, [%rd11+176];
	xor.b32  	%r1013, %r1013, %r687;
$L__BB4_45:
	and.b32  	%r689, %r623, 512;
	setp.eq.s32 	%p53, %r689, 0;
	@%p53 bra 	$L__BB4_47;
	ld.global.u32 	%r690, [%rd11+180];
	xor.b32  	%r1017, %r1017, %r690;
	ld.global.u32 	%r691, [%rd11+184];
	xor.b32  	%r1016, %r1016, %r691;
	ld.global.u32 	%r692, [%rd11+188];
	xor.b32  	%r1015, %r1015, %r692;
	ld.global.u32 	%r693, [%rd11+192];
	xor.b32  	%r1014, %r1014, %r693;
	ld.global.u32 	%r694, [%rd11+196];
	xor.b32  	%r1013, %r1013, %r694;
$L__BB4_47:
	and.b32  	%r696, %r623, 1024;
	setp.eq.s32 	%p54, %r696, 0;
	@%p54 bra 	$L__BB4_49;
	ld.global.u32 	%r697, [%rd11+200];
	xor.b32  	%r1017, %r1017, %r697;
	ld.global.u32 	%r698, [%rd11+204];
	xor.b32  	%r1016, %r1016, %r698;
	ld.global.u32 	%r699, [%rd11+208];
	xor.b32  	%r1015, %r1015, %r699;
	ld.global.u32 	%r700, [%rd11+212];
	xor.b32  	%r1014, %r1014, %r700;
	ld.global.u32 	%r701, [%rd11+216];
	xor.b32  	%r1013, %r1013, %r701;
$L__BB4_49:
	and.b32  	%r703, %r623, 2048;
	setp.eq.s32 	%p55, %r703, 0;
	@%p55 bra 	$L__BB4_51;
	ld.global.u32 	%r704, [%rd11+220];
	xor.b32  	%r1017, %r1017, %r704;
	ld.global.u32 	%r705, [%rd11+224];
	xor.b32  	%r1016, %r1016, %r705;
	ld.global.u32 	%r706, [%rd11+228];
	xor.b32  	%r1015, %r1015, %r706;
	ld.global.u32 	%r707, [%rd11+232];
	xor.b32  	%r1014, %r1014, %r707;
	ld.global.u32 	%r708, [%rd11+236];
	xor.b32  	%r1013, %r1013, %r708;
$L__BB4_51:
	and.b32  	%r710, %r623, 4096;
	setp.eq.s32 	%p56, %r710, 0;
	@%p56 bra 	$L__BB4_53;
	ld.global.u32 	%r711, [%rd11+240];
	xor.b32  	%r1017, %r1017, %r711;
	ld.global.u32 	%r712, [%rd11+244];
	xor.b32  	%r1016, %r1016, %r712;
	ld.global.u32 	%r713, [%rd11+248];
	xor.b32  	%r1015, %r1015, %r713;
	ld.global.u32 	%r714, [%rd11+252];
	xor.b32  	%r1014, %r1014, %r714;
	ld.global.u32 	%r715, [%rd11+256];
	xor.b32  	%r1013, %r1013, %r715;
$L__BB4_53:
	and.b32  	%r717, %r623, 8192;
	setp.eq.s32 	%p57, %r717, 0;
	@%p57 bra 	$L__BB4_55;
	ld.global.u32 	%r718, [%rd11+260];
	xor.b32  	%r1017, %r1017, %r718;
	ld.global.u32 	%r719, [%rd11+264];
	xor.b32  	%r1016, %r1016, %r719;
	ld.global.u32 	%r720, [%rd11+268];
	xor.b32  	%r1015, %r1015, %r720;
	ld.global.u32 	%r721, [%rd11+272];
	xor.b32  	%r1014, %r1014, %r721;
	ld.global.u32 	%r722, [%rd11+276];
	xor.b32  	%r1013, %r1013, %r722;
$L__BB4_55:
	and.b32  	%r724, %r623, 16384;
	setp.eq.s32 	%p58, %r724, 0;
	@%p58 bra 	$L__BB4_57;
	ld.global.u32 	%r725, [%rd11+280];
	xor.b32  	%r1017, %r1017, %r725;
	ld.global.u32 	%r726, [%rd11+284];
	xor.b32  	%r1016, %r1016, %r726;
	ld.global.u32 	%r727, [%rd11+288];
	xor.b32  	%r1015, %r1015, %r727;
	ld.global.u32 	%r728, [%rd11+292];
	xor.b32  	%r1014, %r1014, %r728;
	ld.global.u32 	%r729, [%rd11+296];
	xor.b32  	%r1013, %r1013, %r729;
$L__BB4_57:
	and.b32  	%r731, %r623, 32768;
	setp.eq.s32 	%p59, %r731, 0;
	@%p59 bra 	$L__BB4_59;
	ld.global.u32 	%r732, [%rd11+300];
	xor.b32  	%r1017, %r1017, %r732;
	ld.global.u32 	%r733, [%rd11+304];
	xor.b32  	%r1016, %r1016, %r733;
	ld.global.u32 	%r734, [%rd11+308];
	xor.b32  	%r1015, %r1015, %r734;
	ld.global.u32 	%r735, [%rd11+312];
	xor.b32  	%r1014, %r1014, %r735;
	ld.global.u32 	%r736, [%rd11+316];
	xor.b32  	%r1013, %r1013, %r736;
$L__BB4_59:
	add.s32 	%r1012, %r1012, 16;
	setp.ne.s32 	%p60, %r1012, 32;
	@%p60 bra 	$L__BB4_27;
	mad.lo.s32 	%r737, %r1006, -31, %r27;
	add.s32 	%r1006, %r737, 1;
	setp.ne.s32 	%p61, %r1006, 5;
	@%p61 bra 	$L__BB4_26;
	st.local.u32 	[%rd6+4], %r1017;
	st.local.v2.u32 	[%rd6+8], {%r1016, %r1015};
	st.local.v2.u32 	[%rd6+16], {%r1014, %r1013};
	setp.eq.s64 	%p62, %rd9, 1;
	@%p62 bra 	$L__BB4_136;
	mov.b32 	%r1013, 0;
	mov.u32 	%r1106, %r1013;
	mov.u32 	%r1107, %r1013;
	mov.u32 	%r1108, %r1013;
	mov.u32 	%r1017, %r1013;
	mov.u32 	%r1098, %r1013;
$L__BB4_63:
	mul.wide.u32 	%rd47, %r1098, 4;
	add.s64 	%rd48, %rd6, %rd47;
	ld.local.u32 	%r202, [%rd48+4];
	shl.b32 	%r203, %r1098, 5;
	mov.b32 	%r1104, 0;
$L__BB4_64:
	.pragma "nounroll";
	shr.u32 	%r740, %r202, %r1104;
	and.b32  	%r741, %r740, 1;
	setp.eq.b32 	%p63, %r741, 1;
	not.pred 	%p64, %p63;
	add.s32 	%r742, %r203, %r1104;
	mul.lo.s32 	%r743, %r742, 5;
	mul.wide.u32 	%rd49, %r743, 4;
	add.s64 	%rd12, %rd10, %rd49;
	@%p64 bra 	$L__BB4_66;
	ld.global.u32 	%r744, [%rd12];
	xor.b32  	%r1017, %r1017, %r744;
	ld.global.u32 	%r745, [%rd12+4];
	xor.b32  	%r1108, %r1108, %r745;
	ld.global.u32 	%r746, [%rd12+8];
	xor.b32  	%r1107, %r1107, %r746;
	ld.global.u32 	%r747, [%rd12+12];
	xor.b32  	%r1106, %r1106, %r747;
	ld.global.u32 	%r748, [%rd12+16];
	xor.b32  	%r1013, %r1013, %r748;
$L__BB4_66:
	and.b32  	%r750, %r740, 2;
	setp.eq.s32 	%p65, %r750, 0;
	@%p65 bra 	$L__BB4_68;
	ld.global.u32 	%r751, [%rd12+20];
	xor.b32  	%r1017, %r1017, %r751;
	ld.global.u32 	%r752, [%rd12+24];
	xor.b32  	%r1108, %r1108, %r752;
	ld.global.u32 	%r753, [%rd12+28];
	xor.b32  	%r1107, %r1107, %r753;
	ld.global.u32 	%r754, [%rd12+32];
	xor.b32  	%r1106, %r1106, %r754;
	ld.global.u32 	%r755, [%rd12+36];
	xor.b32  	%r1013, %r1013, %r755;
$L__BB4_68:
	and.b32  	%r757, %r740, 4;
	setp.eq.s32 	%p66, %r757, 0;
	@%p66 bra 	$L__BB4_70;
	ld.global.u32 	%r758, [%rd12+40];
	xor.b32  	%r1017, %r1017, %r758;
	ld.global.u32 	%r759, [%rd12+44];
	xor.b32  	%r1108, %r1108, %r759;
	ld.global.u32 	%r760, [%rd12+48];
	xor.b32  	%r1107, %r1107, %r760;
	ld.global.u32 	%r761, [%rd12+52];
	xor.b32  	%r1106, %r1106, %r761;
	ld.global.u32 	%r762, [%rd12+56];
	xor.b32  	%r1013, %r1013, %r762;
$L__BB4_70:
	and.b32  	%r764, %r740, 8;
	setp.eq.s32 	%p67, %r764, 0;
	@%p67 bra 	$L__BB4_72;
	ld.global.u32 	%r765, [%rd12+60];
	xor.b32  	%r1017, %r1017, %r765;
	ld.global.u32 	%r766, [%rd12+64];
	xor.b32  	%r1108, %r1108, %r766;
	ld.global.u32 	%r767, [%rd12+68];
	xor.b32  	%r1107, %r1107, %r767;
	ld.global.u32 	%r768, [%rd12+72];
	xor.b32  	%r1106, %r1106, %r768;
	ld.global.u32 	%r769, [%rd12+76];
	xor.b32  	%r1013, %r1013, %r769;
$L__BB4_72:
	and.b32  	%r771, %r740, 16;
	setp.eq.s32 	%p68, %r771, 0;
	@%p68 bra 	$L__BB4_74;
	ld.global.u32 	%r772, [%rd12+80];
	xor.b32  	%r1017, %r1017, %r772;
	ld.global.u32 	%r773, [%rd12+84];
	xor.b32  	%r1108, %r1108, %r773;
	ld.global.u32 	%r774, [%rd12+88];
	xor.b32  	%r1107, %r1107, %r774;
	ld.global.u32 	%r775, [%rd12+92];
	xor.b32  	%r1106, %r1106, %r775;
	ld.global.u32 	%r776, [%rd12+96];
	xor.b32  	%r1013, %r1013, %r776;
$L__BB4_74:
	and.b32  	%r778, %r740, 32;
	setp.eq.s32 	%p69, %r778, 0;
	@%p69 bra 	$L__BB4_76;
	ld.global.u32 	%r779, [%rd12+100];
	xor.b32  	%r1017, %r1017, %r779;
	ld.global.u32 	%r780, [%rd12+104];
	xor.b32  	%r1108, %r1108, %r780;
	ld.global.u32 	%r781, [%rd12+108];
	xor.b32  	%r1107, %r1107, %r781;
	ld.global.u32 	%r782, [%rd12+112];
	xor.b32  	%r1106, %r1106, %r782;
	ld.global.u32 	%r783, [%rd12+116];
	xor.b32  	%r1013, %r1013, %r783;
$L__BB4_76:
	and.b32  	%r785, %r740, 64;
	setp.eq.s32 	%p70, %r785, 0;
	@%p70 bra 	$L__BB4_78;
	ld.global.u32 	%r786, [%rd12+120];
	xor.b32  	%r1017, %r1017, %r786;
	ld.global.u32 	%r787, [%rd12+124];
	xor.b32  	%r1108, %r1108, %r787;
	ld.global.u32 	%r788, [%rd12+128];
	xor.b32  	%r1107, %r1107, %r788;
	ld.global.u32 	%r789, [%rd12+132];
	xor.b32  	%r1106, %r1106, %r789;
	ld.global.u32 	%r790, [%rd12+136];
	xor.b32  	%r1013, %r1013, %r790;
$L__BB4_78:
	and.b32  	%r792, %r740, 128;
	setp.eq.s32 	%p71, %r792, 0;
	@%p71 bra 	$L__BB4_80;
	ld.global.u32 	%r793, [%rd12+140];
	xor.b32  	%r1017, %r1017, %r793;
	ld.global.u32 	%r794, [%rd12+144];
	xor.b32  	%r1108, %r1108, %r794;
	ld.global.u32 	%r795, [%rd12+148];
	xor.b32  	%r1107, %r1107, %r795;
	ld.global.u32 	%r796, [%rd12+152];
	xor.b32  	%r1106, %r1106, %r796;
	ld.global.u32 	%r797, [%rd12+156];
	xor.b32  	%r1013, %r1013, %r797;
$L__BB4_80:
	and.b32  	%r799, %r740, 256;
	setp.eq.s32 	%p72, %r799, 0;
	@%p72 bra 	$L__BB4_82;
	ld.global.u32 	%r800, [%rd12+160];
	xor.b32  	%r1017, %r1017, %r800;
	ld.global.u32 	%r801, [%rd12+164];
	xor.b32  	%r1108, %r1108, %r801;
	ld.global.u32 	%r802, [%rd12+168];
	xor.b32  	%r1107, %r1107, %r802;
	ld.global.u32 	%r803, [%rd12+172];
	xor.b32  	%r1106, %r1106, %r803;
	ld.global.u32 	%r804, [%rd12+176];
	xor.b32  	%r1013, %r1013, %r804;
$L__BB4_82:
	and.b32  	%r806, %r740, 512;
	setp.eq.s32 	%p73, %r806, 0;
	@%p73 bra 	$L__BB4_84;
	ld.global.u32 	%r807, [%rd12+180];
	xor.b32  	%r1017, %r1017, %r807;
	ld.global.u32 	%r808, [%rd12+184];
	xor.b32  	%r1108, %r1108, %r808;
	ld.global.u32 	%r809, [%rd12+188];
	xor.b32  	%r1107, %r1107, %r809;
	ld.global.u32 	%r810, [%rd12+192];
	xor.b32  	%r1106, %r1106, %r810;
	ld.global.u32 	%r811, [%rd12+196];
	xor.b32  	%r1013, %r1013, %r811;
$L__BB4_84:
	and.b32  	%r813, %r740, 1024;
	setp.eq.s32 	%p74, %r813, 0;
	@%p74 bra 	$L__BB4_86;
	ld.global.u32 	%r814, [%rd12+200];
	xor.b32  	%r1017, %r1017, %r814;
	ld.global.u32 	%r815, [%rd12+204];
	xor.b32  	%r1108, %r1108, %r815;
	ld.global.u32 	%r816, [%rd12+208];
	xor.b32  	%r1107, %r1107, %r816;
	ld.global.u32 	%r817, [%rd12+212];
	xor.b32  	%r1106, %r1106, %r817;
	ld.global.u32 	%r818, [%rd12+216];
	xor.b32  	%r1013, %r1013, %r818;
$L__BB4_86:
	and.b32  	%r820, %r740, 2048;
	setp.eq.s32 	%p75, %r820, 0;
	@%p75 bra 	$L__BB4_88;
	ld.global.u32 	%r821, [%rd12+220];
	xor.b32  	%r1017, %r1017, %r821;
	ld.global.u32 	%r822, [%rd12+224];
	xor.b32  	%r1108, %r1108, %r822;
	ld.global.u32 	%r823, [%rd12+228];
	xor.b32  	%r1107, %r1107, %r823;
	ld.global.u32 	%r824, [%rd12+232];
	xor.b32  	%r1106, %r1106, %r824;
	ld.global.u32 	%r825, [%rd12+236];
	xor.b32  	%r1013, %r1013, %r825;
$L__BB4_88:
	and.b32  	%r827, %r740, 4096;
	setp.eq.s32 	%p76, %r827, 0;
	@%p76 bra 	$L__BB4_90;
	ld.global.u32 	%r828, [%rd12+240];
	xor.b32  	%r1017, %r1017, %r828;
	ld.global.u32 	%r829, [%rd12+244];
	xor.b32  	%r1108, %r1108, %r829;
	ld.global.u32 	%r830, [%rd12+248];
	xor.b32  	%r1107, %r1107, %r830;
	ld.global.u32 	%r831, [%rd12+252];
	xor.b32  	%r1106, %r1106, %r831;
	ld.global.u32 	%r832, [%rd12+256];
	xor.b32  	%r1013, %r1013, %r832;
$L__BB4_90:
	and.b32  	%r834, %r740, 8192;
	setp.eq.s32 	%p77, %r834, 0;
	@%p77 bra 	$L__BB4_92;
	ld.global.u32 	%r835, [%rd12+260];
	xor.b32  	%r1017, %r1017, %r835;
	ld.global.u32 	%r836, [%rd12+264];
	xor.b32  	%r1108, %r1108, %r836;
	ld.global.u32 	%r837, [%rd12+268];
	xor.b32  	%r1107, %r1107, %r837;
	ld.global.u32 	%r838, [%rd12+272];
	xor.b32  	%r1106, %r1106, %r838;
	ld.global.u32 	%r839, [%rd12+276];
	xor.b32  	%r1013, %r1013, %r839;
$L__BB4_92:
	and.b32  	%r841, %r740, 16384;
	setp.eq.s32 	%p78, %r841, 0;
	@%p78 bra 	$L__BB4_94;
	ld.global.u32 	%r842, [%rd12+280];
	xor.b32  	%r1017, %r1017, %r842;
	ld.global.u32 	%r843, [%rd12+284];
	xor.b32  	%r1108, %r1108, %r843;
	ld.global.u32 	%r844, [%rd12+288];
	xor.b32  	%r1107, %r1107, %r844;
	ld.global.u32 	%r845, [%rd12+292];
	xor.b32  	%r1106, %r1106, %r845;
	ld.global.u32 	%r846, [%rd12+296];
	xor.b32  	%r1013, %r1013, %r846;
$L__BB4_94:
	and.b32  	%r848, %r740, 32768;
	setp.eq.s32 	%p79, %r848, 0;
	@%p79 bra 	$L__BB4_96;
	ld.global.u32 	%r849, [%rd12+300];
	xor.b32  	%r1017, %r1017, %r849;
	ld.global.u32 	%r850, [%rd12+304];
	xor.b32  	%r1108, %r1108, %r850;
	ld.global.u32 	%r851, [%rd12+308];
	xor.b32  	%r1107, %r1107, %r851;
	ld.global.u32 	%r852, [%rd12+312];
	xor.b32  	%r1106, %r1106, %r852;
	ld.global.u32 	%r853, [%rd12+316];
	xor.b32  	%r1013, %r1013, %r853;
$L__BB4_96:
	add.s32 	%r1104, %r1104, 16;
	setp.ne.s32 	%p80, %r1104, 32;
	@%p80 bra 	$L__BB4_64;
	mad.lo.s32 	%r854, %r1098, -31, %r203;
	add.s32 	%r1098, %r854, 1;
	setp.ne.s32 	%p81, %r1098, 5;
	@%p81 bra 	$L__BB4_63;
	st.local.u32 	[%rd6+4], %r1017;
	st.local.v2.u32 	[%rd6+8], {%r1108, %r1107};
	st.local.v2.u32 	[%rd6+16], {%r1106, %r1013};
	setp.ne.s64 	%p82, %rd9, 3;
	@%p82 bra 	$L__BB4_136;
	mov.b32 	%r1013, 0;
	mov.u32 	%r1198, %r1013;
	mov.u32 	%r1199, %r1013;
	mov.u32 	%r1200, %r1013;
	mov.u32 	%r1017, %r1013;
	mov.u32 	%r1190, %r1013;
$L__BB4_100:
	mul.wide.u32 	%rd50, %r1190, 4;
	add.s64 	%rd51, %rd6, %rd50;
	ld.local.u32 	%r378, [%rd51+4];
	shl.b32 	%r379, %r1190, 5;
	mov.b32 	%r1196, 0;
$L__BB4_101:
	.pragma "nounroll";
	shr.u32 	%r857, %r378, %r1196;
	and.b32  	%r858, %r857, 1;
	setp.eq.b32 	%p83, %r858, 1;
	not.pred 	%p84, %p83;
	add.s32 	%r859, %r379, %r1196;
	mul.lo.s32 	%r860, %r859, 5;
	mul.wide.u32 	%rd52, %r860, 4;
	add.s64 	%rd13, %rd10, %rd52;
	@%p84 bra 	$L__BB4_103;
	ld.global.u32 	%r861, [%rd13];
	xor.b32  	%r1017, %r1017, %r861;
	ld.global.u32 	%r862, [%rd13+4];
	xor.b32  	%r1200, %r1200, %r862;
	ld.global.u32 	%r863, [%rd13+8];
	xor.b32  	%r1199, %r1199, %r863;
	ld.global.u32 	%r864, [%rd13+12];
	xor.b32  	%r1198, %r1198, %r864;
	ld.global.u32 	%r865, [%rd13+16];
	xor.b32  	%r1013, %r1013, %r865;
$L__BB4_103:
	and.b32  	%r867, %r857, 2;
	setp.eq.s32 	%p85, %r867, 0;
	@%p85 bra 	$L__BB4_105;
	ld.global.u32 	%r868, [%rd13+20];
	xor.b32  	%r1017, %r1017, %r868;
	ld.global.u32 	%r869, [%rd13+24];
	xor.b32  	%r1200, %r1200, %r869;
	ld.global.u32 	%r870, [%rd13+28];
	xor.b32  	%r1199, %r1199, %r870;
	ld.global.u32 	%r871, [%rd13+32];
	xor.b32  	%r1198, %r1198, %r871;
	ld.global.u32 	%r872, [%rd13+36];
	xor.b32  	%r1013, %r1013, %r872;
$L__BB4_105:
	and.b32  	%r874, %r857, 4;
	setp.eq.s32 	%p86, %r874, 0;
	@%p86 bra 	$L__BB4_107;
	ld.global.u32 	%r875, [%rd13+40];
	xor.b32  	%r1017, %r1017, %r875;
	ld.global.u32 	%r876, [%rd13+44];
	xor.b32  	%r1200, %r1200, %r876;
	ld.global.u32 	%r877, [%rd13+48];
	xor.b32  	%r1199, %r1199, %r877;
	ld.global.u32 	%r878, [%rd13+52];
	xor.b32  	%r1198, %r1198, %r878;
	ld.global.u32 	%r879, [%rd13+56];
	xor.b32  	%r1013, %r1013, %r879;
$L__BB4_107:
	and.b32  	%r881, %r857, 8;
	setp.eq.s32 	%p87, %r881, 0;
	@%p87 bra 	$L__BB4_109;
	ld.global.u32 	%r882, [%rd13+60];
	xor.b32  	%r1017, %r1017, %r882;
	ld.global.u32 	%r883, [%rd13+64];
	xor.b32  	%r1200, %r1200, %r883;
	ld.global.u32 	%r884, [%rd13+68];
	xor.b32  	%r1199, %r1199, %r884;
	ld.global.u32 	%r885, [%rd13+72];
	xor.b32  	%r1198, %r1198, %r885;
	ld.global.u32 	%r886, [%rd13+76];
	xor.b32  	%r1013, %r1013, %r886;
$L__BB4_109:
	and.b32  	%r888, %r857, 16;
	setp.eq.s32 	%p88, %r888, 0;
	@%p88 bra 	$L__BB4_111;
	ld.global.u32 	%r889, [%rd13+80];
	xor.b32  	%r1017, %r1017, %r889;
	ld.global.u32 	%r890, [%rd13+84];
	xor.b32  	%r1200, %r1200, %r890;
	ld.global.u32 	%r891, [%rd13+88];
	xor.b32  	%r1199, %r1199, %r891;
	ld.global.u32 	%r892, [%rd13+92];
	xor.b32  	%r1198, %r1198, %r892;
	ld.global.u32 	%r893, [%rd13+96];
	xor.b32  	%r1013, %r1013, %r893;
$L__BB4_111:
	and.b32  	%r895, %r857, 32;
	setp.eq.s32 	%p89, %r895, 0;
	@%p89 bra 	$L__BB4_113;
	ld.global.u32 	%r896, [%rd13+100];
	xor.b32  	%r1017, %r1017, %r896;
	ld.global.u32 	%r897, [%rd13+104];
	xor.b32  	%r1200, %r1200, %r897;
	ld.global.u32 	%r898, [%rd13+108];
	xor.b32  	%r1199, %r1199, %r898;
	ld.global.u32 	%r899, [%rd13+112];
	xor.b32  	%r1198, %r1198, %r899;
	ld.global.u32 	%r900, [%rd13+116];
	xor.b32  	%r1013, %r1013, %r900;
$L__BB4_113:
	and.b32  	%r902, %r857, 64;
	setp.eq.s32 	%p90, %r902, 0;
	@%p90 bra 	$L__BB4_115;
	ld.global.u32 	%r903, [%rd13+120];
	xor.b32  	%r1017, %r1017, %r903;
	ld.global.u32 	%r904, [%rd13+124];
	xor.b32  	%r1200, %r1200, %r904;
	ld.global.u32 	%r905, [%rd13+128];
	xor.b32  	%r1199, %r1199, %r905;
	ld.global.u32 	%r906, [%rd13+132];
	xor.b32  	%r1198, %r1198, %r906;
	ld.global.u32 	%r907, [%rd13+136];
	xor.b32  	%r1013, %r1013, %r907;
$L__BB4_115:
	and.b32  	%r909, %r857, 128;
	setp.eq.s32 	%p91, %r909, 0;
	@%p91 bra 	$L__BB4_117;
	ld.global.u32 	%r910, [%rd13+140];
	xor.b32  	%r1017, %r1017, %r910;
	ld.global.u32 	%r911, [%rd13+144];
	xor.b32  	%r1200, %r1200, %r911;
	ld.global.u32 	%r912, [%rd13+148];
	xor.b32  	%r1199, %r1199, %r912;
	ld.global.u32 	%r913, [%rd13+152];
	xor.b32  	%r1198, %r1198, %r913;
	ld.global.u32 	%r914, [%rd13+156];
	xor.b32  	%r1013, %r1013, %r914;
$L__BB4_117:
	and.b32  	%r916, %r857, 256;
	setp.eq.s32 	%p92, %r916, 0;
	@%p92 bra 	$L__BB4_119;
	ld.global.u32 	%r917, [%rd13+160];
	xor.b32  	%r1017, %r1017, %r917;
	ld.global.u32 	%r918, [%rd13+164];
	xor.b32  	%r1200, %r1200, %r918;
	ld.global.u32 	%r919, [%rd13+168];
	xor.b32  	%r1199, %r1199, %r919;
	ld.global.u32 	%r920, [%rd13+172];
	xor.b32  	%r1198, %r1198, %r920;
	ld.global.u32 	%r921, [%rd13+176];
	xor.b32  	%r1013, %r1013, %r921;
$L__BB4_119:
	and.b32  	%r923, %r857, 512;
	setp.eq.s32 	%p93, %r923, 0;
	@%p93 bra 	$L__BB4_121;
	ld.global.u32 	%r924, [%rd13+180];
	xor.b32  	%r1017, %r1017, %r924;
	ld.global.u32 	%r925, [%rd13+184];
	xor.b32  	%r1200, %r1200, %r925;
	ld.global.u32 	%r926, [%rd13+188];
	xor.b32  	%r1199, %r1199, %r926;
	ld.global.u32 	%r927, [%rd13+192];
	xor.b32  	%r1198, %r1198, %r927;
	ld.global.u32 	%r928, [%rd13+196];
	xor.b32  	%r1013, %r1013, %r928;
$L__BB4_121:
	and.b32  	%r930, %r857, 1024;
	setp.eq.s32 	%p94, %r930, 0;
	@%p94 bra 	$L__BB4_123;
	ld.global.u32 	%r931, [%rd13+200];
	xor.b32  	%r1017, %r1017, %r931;
	ld.global.u32 	%r932, [%rd13+204];
	xor.b32  	%r1200, %r1200, %r932;
	ld.global.u32 	%r933, [%rd13+208];
	xor.b32  	%r1199, %r1199, %r933;
	ld.global.u32 	%r934, [%rd13+212];
	xor.b32  	%r1198, %r1198, %r934;
	ld.global.u32 	%r935, [%rd13+216];
	xor.b32  	%r1013, %r1013, %r935;
$L__BB4_123:
	and.b32  	%r937, %r857, 2048;
	setp.eq.s32 	%p95, %r937, 0;
	@%p95 bra 	$L__BB4_125;
	ld.global.u32 	%r938, [%rd13+220];
	xor.b32  	%r1017, %r1017, %r938;
	ld.global.u32 	%r939, [%rd13+224];
	xor.b32  	%r1200, %r1200, %r939;
	ld.global.u32 	%r940, [%rd13+228];
	xor.b32  	%r1199, %r1199, %r940;
	ld.global.u32 	%r941, [%rd13+232];
	xor.b32  	%r1198, %r1198, %r941;
	ld.global.u32 	%r942, [%rd13+236];
	xor.b32  	%r1013, %r1013, %r942;
$L__BB4_125:
	and.b32  	%r944, %r857, 4096;
	setp.eq.s32 	%p96, %r944, 0;
	@%p96 bra 	$L__BB4_127;
	ld.global.u32 	%r945, [%rd13+240];
	xor.b32  	%r1017, %r1017, %r945;
	ld.global.u32 	%r946, [%rd13+244];
	xor.b32  	%r1200, %r1200, %r946;
	ld.global.u32 	%r947, [%rd13+248];
	xor.b32  	%r1199, %r1199, %r947;
	ld.global.u32 	%r948, [%rd13+252];
	xor.b32  	%r1198, %r1198, %r948;
	ld.global.u32 	%r949, [%rd13+256];
	xor.b32  	%r1013, %r1013, %r949;
$L__BB4_127:
	and.b32  	%r951, %r857, 8192;
	setp.eq.s32 	%p97, %r951, 0;
	@%p97 bra 	$L__BB4_129;
	ld.global.u32 	%r952, [%rd13+260];
	xor.b32  	%r1017, %r1017, %r952;
	ld.global.u32 	%r953, [%rd13+264];
	xor.b32  	%r1200, %r1200, %r953;
	ld.global.u32 	%r954, [%rd13+268];
	xor.b32  	%r1199, %r1199, %r954;
	ld.global.u32 	%r955, [%rd13+272];
	xor.b32  	%r1198, %r1198, %r955;
	ld.global.u32 	%r956, [%rd13+276];
	xor.b32  	%r1013, %r1013, %r956;
$L__BB4_129:
	and.b32  	%r958, %r857, 16384;
	setp.eq.s32 	%p98, %r958, 0;
	@%p98 bra 	$L__BB4_131;
	ld.global.u32 	%r959, [%rd13+280];
	xor.b32  	%r1017, %r1017, %r959;
	ld.global.u32 	%r960, [%rd13+284];
	xor.b32  	%r1200, %r1200, %r960;
	ld.global.u32 	%r961, [%rd13+288];
	xor.b32  	%r1199, %r1199, %r961;
	ld.global.u32 	%r962, [%rd13+292];
	xor.b32  	%r1198, %r1198, %r962;
	ld.global.u32 	%r963, [%rd13+296];
	xor.b32  	%r1013, %r1013, %r963;
$L__BB4_131:
	and.b32  	%r965, %r857, 32768;
	setp.eq.s32 	%p99, %r965, 0;
	@%p99 bra 	$L__BB4_133;
	ld.global.u32 	%r966, [%rd13+300];
	xor.b32  	%r1017, %r1017, %r966;
	ld.global.u32 	%r967, [%rd13+304];
	xor.b32  	%r1200, %r1200, %r967;
	ld.global.u32 	%r968, [%rd13+308];
	xor.b32  	%r1199, %r1199, %r968;
	ld.global.u32 	%r969, [%rd13+312];
	xor.b32  	%r1198, %r1198, %r969;
	ld.global.u32 	%r970, [%rd13+316];
	xor.b32  	%r1013, %r1013, %r970;
$L__BB4_133:
	add.s32 	%r1196, %r1196, 16;
	setp.ne.s32 	%p100, %r1196, 32;
	@%p100 bra 	$L__BB4_101;
	mad.lo.s32 	%r971, %r1190, -31, %r379;
	add.s32 	%r1190, %r971, 1;
	setp.ne.s32 	%p101, %r1190, 5;
	@%p101 bra 	$L__BB4_100;
	st.local.u32 	[%rd6+4], %r1017;
	st.local.v2.u32 	[%rd6+8], {%r1200, %r1199};
	st.local.v2.u32 	[%rd6+16], {%r1198, %r1013};
$L__BB4_136:
	shr.u64 	%rd68, %rd8, 2;
	add.s32 	%r1000, %r1000, 1;
	setp.gt.u64 	%p102, %rd8, 3;
	@%p102 bra 	$L__BB4_24;
$L__BB4_137:
	mov.b32 	%r1281, 0;
	st.local.v2.u32 	[%rd6+24], {%r1281, %r1281};
	st.local.u32 	[%rd6+32], %r1281;
	mov.b64 	%rd53, 0;
	st.local.u64 	[%rd6+40], %rd53;
	shr.u32 	%r973, %r1017, 2;
	xor.b32  	%r974, %r973, %r1017;
	shl.b32 	%r975, %r1013, 4;
	shl.b32 	%r976, %r974, 1;
	xor.b32  	%r977, %r975, %r976;
	xor.b32  	%r978, %r977, %r1013;
	xor.b32  	%r979, %r978, %r974;
	add.s32 	%r980, %r979, 1931544745;
	cvt.rn.f32.u32 	%f226, %r980;
	fma.rn.f32 	%f7, %f226, 0f2F800000, 0f2F000000;
	mov.f32 	%f233, 0f00000000;
$L__BB4_138:
	shl.b32 	%r981, %r1281, 2;
	mov.u32 	%r982, _ZZ9antKernelPiS_PfS_S_E13probabilities;
	add.s32 	%r554, %r982, %r981;
	ld.shared.f32 	%f227, [%r554];
	add.f32 	%f9, %f233, %f227;
	setp.ge.f32 	%p103, %f9, %f7;
	mov.u32 	%r1282, %r1281;
	@%p103 bra 	$L__BB4_143;
	add.s32 	%r1282, %r1281, 1;
	ld.shared.f32 	%f228, [%r554+4];
	add.f32 	%f10, %f9, %f228;
	setp.ge.f32 	%p104, %f10, %f7;
	@%p104 bra 	$L__BB4_143;
	add.s32 	%r1282, %r1281, 2;
	ld.shared.f32 	%f229, [%r554+8];
	add.f32 	%f11, %f10, %f229;
	setp.ge.f32 	%p105, %f11, %f7;
	@%p105 bra 	$L__BB4_143;
	add.s32 	%r1282, %r1281, 3;
	ld.shared.f32 	%f230, [%r554+12];
	add.f32 	%f233, %f11, %f230;
	setp.ge.f32 	%p106, %f233, %f7;
	@%p106 bra 	$L__BB4_143;
	add.s32 	%r1281, %r1281, 4;
	setp.ne.s32 	%p107, %r1281, 100;
	mov.b32 	%r1282, 99;
	@%p107 bra 	$L__BB4_138;
$L__BB4_143:
	add.s32 	%r984, %r994, %r1;
	mul.wide.u32 	%rd54, %r984, 4;
	add.s64 	%rd55, %rd4, %rd54;
	st.global.u32 	[%rd55], %r1282;
	add.s32 	%r985, %r1282, %r1;
	mul.wide.u32 	%rd56, %r985, 4;
	add.s64 	%rd57, %rd2, %rd56;
	mov.b32 	%r986, 1;
	st.global.u32 	[%rd57], %r986;
	mad.lo.s32 	%r987, %r9, 100, %r1282;
	mul.wide.s32 	%rd58, %r987, 4;
	add.s64 	%rd59, %rd3, %rd58;
	ld.global.u32 	%r988, [%rd59];
	add.s32 	%r1283, %r988, %r1283;
$L__BB4_144:
	add.s32 	%r994, %r994, 1;
	setp.ne.s32 	%p108, %r994, 100;
	@%p108 bra 	$L__BB4_1;
	setp.ne.s32 	%p109, %r2, 0;
	@%p109 bra 	$L__BB4_147;
	ld.param.u64 	%rd67, [_Z9antKernelPiS_PfS_S__param_4];
	mul.wide.u32 	%rd60, %r1, 4;
	add.s64 	%rd61, %rd4, %rd60;
	ld.global.u32 	%r989, [%rd61+396];
	ld.global.u32 	%r990, [%rd61];
	mad.lo.s32 	%r991, %r989, 100, %r990;
	mul.wide.s32 	%rd62, %r991, 4;
	add.s64 	%rd63, %rd3, %rd62;
	ld.global.u32 	%r992, [%rd63];
	add.s32 	%r993, %r992, %r1283;
	cvta.to.global.u64 	%rd64, %rd67;
	shl.b64 	%rd65, %rd7, 2;
	add.s64 	%rd66, %rd64, %rd65;
	st.global.u32 	[%rd66], %r993;
$L__BB4_147:
	ret;

}
.func  (.param .b64 func_retval0) __internal_accurate_pow(
	.param .b64 __internal_accurate_pow_param_0
)
{
	.reg .pred 	%p<8>;
	.reg .b32 	%r<49>;
	.reg .b32 	%f<3>;
	.reg .b64 	%fd<109>;

	ld.param.f64 	%fd10, [__internal_accurate_pow_param_0];
	{
	.reg .b32 %temp; 
	mov.b64 	{%temp, %r46}, %fd10;
	}
	{
	.reg .b32 %temp; 
	mov.b64 	{%r45, %temp}, %fd10;
	}
	shr.u32 	%r47, %r46, 20;
	setp.gt.u32 	%p1, %r46, 1048575;
	@%p1 bra 	$L__BB5_2;
	mul.f64 	%fd11, %fd10, 0d4350000000000000;
	{
	.reg .b32 %temp; 
	mov.b64 	{%temp, %r46}, %fd11;
	}
	{
	.reg .b32 %temp; 
	mov.b64 	{%r45, %temp}, %fd11;
	}
	shr.u32 	%r16, %r46, 20;
	add.s32 	%r47, %r16, -54;
$L__BB5_2:
	add.s32 	%r48, %r47, -1023;
	and.b32  	%r17, %r46, -2146435073;
	or.b32  	%r18, %r17, 1072693248;
	mov.b64 	%fd107, {%r45, %r18};
	setp.lt.u32 	%p2, %r18, 1073127583;
	@%p2 bra 	$L__BB5_4;
	{
	.reg .b32 %temp; 
	mov.b64 	{%r19, %temp}, %fd107;
	}
	{
	.reg .b32 %temp; 
	mov.b64 	{%temp, %r20}, %fd107;
	}
	add.s32 	%r21, %r20, -1048576;
	mov.b64 	%fd107, {%r19, %r21};
	add.s32 	%r48, %r47, -1022;
$L__BB5_4:
	add.f64 	%fd12, %fd107, 0dBFF0000000000000;
	add.f64 	%fd13, %fd107, 0d3FF0000000000000;
	rcp.approx.ftz.f64 	%fd14, %fd13;
	neg.f64 	%fd15, %fd13;
	fma.rn.f64 	%fd16, %fd15, %fd14, 0d3FF0000000000000;
	fma.rn.f64 	%fd17, %fd16, %fd16, %fd16;
	fma.rn.f64 	%fd18, %fd17, %fd14, %fd14;
	mul.f64 	%fd19, %fd12, %fd18;
	fma.rn.f64 	%fd20, %fd12, %fd18, %fd19;
	mul.f64 	%fd21, %fd20, %fd20;
	fma.rn.f64 	%fd22, %fd21, 0d3EB0F5FF7D2CAFE2, 0d3ED0F5D241AD3B5A;
	fma.rn.f64 	%fd23, %fd22, %fd21, 0d3EF3B20A75488A3F;
	fma.rn.f64 	%fd24, %fd23, %fd21, 0d3F1745CDE4FAECD5;
	fma.rn.f64 	%fd25, %fd24, %fd21, 0d3F3C71C7258A578B;
	fma.rn.f64 	%fd26, %fd25, %fd21, 0d3F6249249242B910;
	fma.rn.f64 	%fd27, %fd26, %fd21, 0d3F89999999999DFB;
	sub.f64 	%fd28, %fd12, %fd20;
	add.f64 	%fd29, %fd28, %fd28;
	neg.f64 	%fd30, %fd20;
	fma.rn.f64 	%fd31, %fd30, %fd12, %fd29;
	mul.f64 	%fd32, %fd18, %fd31;
	fma.rn.f64 	%fd33, %fd21, %fd27, 0d3FB5555555555555;
	mov.f64 	%fd34, 0d3FB5555555555555;
	sub.f64 	%fd35, %fd34, %fd33;
	fma.rn.f64 	%fd36, %fd21, %fd27, %fd35;
	add.f64 	%fd37, %fd36, 0dBC46A4CB00B9E7B0;
	add.f64 	%fd38, %fd33, %fd37;
	sub.f64 	%fd39, %fd33, %fd38;
	add.f64 	%fd40, %fd37, %fd39;
	mul.rn.f64 	%fd41, %fd20, %fd20;
	neg.f64 	%fd42, %fd41;
	fma.rn.f64 	%fd43, %fd20, %fd20, %fd42;
	{
	.reg .b32 %temp; 
	mov.b64 	{%r22, %temp}, %fd32;
	}
	{
	.reg .b32 %temp; 
	mov.b64 	{%temp, %r23}, %fd32;
	}
	add.s32 	%r24, %r23, 1048576;
	mov.b64 	%fd44, {%r22, %r24};
	fma.rn.f64 	%fd45, %fd20, %fd44, %fd43;
	mul.rn.f64 	%fd46, %fd41, %fd20;
	neg.f64 	%fd47, %fd46;
	fma.rn.f64 	%fd48, %fd41, %fd20, %fd47;
	fma.rn.f64 	%fd49, %fd41, %fd32, %fd48;
	fma.rn.f64 	%fd50, %fd45, %fd20, %fd49;
	mul.rn.f64 	%fd51, %fd38, %fd46;
	neg.f64 	%fd52, %fd51;
	fma.rn.f64 	%fd53, %fd38, %fd46, %fd52;
	fma.rn.f64 	%fd54, %fd38, %fd50, %fd53;
	fma.rn.f64 	%fd55, %fd40, %fd46, %fd54;
	add.f64 	%fd56, %fd51, %fd55;
	sub.f64 	%fd57, %fd51, %fd56;
	add.f64 	%fd58, %fd55, %fd57;
	add.f64 	%fd59, %fd20, %fd56;
	sub.f64 	%fd60, %fd20, %fd59;
	add.f64 	%fd61, %fd56, %fd60;
	add.f64 	%fd62, %fd58, %fd61;
	add.f64 	%fd63, %fd32, %fd62;
	add.f64 	%fd64, %fd59, %fd63;
	sub.f64 	%fd65, %fd59, %fd64;
	add.f64 	%fd66, %fd63, %fd65;
	xor.b32  	%r25, %r48, -2147483648;
	mov.b32 	%r26, 1127219200;
	mov.b64 	%fd67, {%r25, %r26};
	mov.b32 	%r27, -2147483648;
	mov.b64 	%fd68, {%r27, %r26};
	sub.f64 	%fd69, %fd67, %fd68;
	fma.rn.f64 	%fd70, %fd69, 0d3FE62E42FEFA39EF, %fd64;
	fma.rn.f64 	%fd71, %fd69, 0dBFE62E42FEFA39EF, %fd70;
	sub.f64 	%fd72, %fd71, %fd64;
	sub.f64 	%fd73, %fd66, %fd72;
	fma.rn.f64 	%fd74, %fd69, 0d3C7ABC9E3B39803F, %fd73;
	add.f64 	%fd75, %fd70, %fd74;
	sub.f64 	%fd76, %fd70, %fd75;
	add.f64 	%fd77, %fd74, %fd76;
	mov.f64 	%fd78, 0d3FF0000000000000;
	{
	.reg .b32 %temp; 
	mov.b64 	{%temp, %r28}, %fd78;
	}
	{
	.reg .b32 %temp; 
	mov.b64 	{%r29, %temp}, %fd78;
	}
	shl.b32 	%r30, %r28, 1;
	setp.gt.u32 	%p3, %r30, -33554433;
	and.b32  	%r31, %r28, -15728641;
	selp.b32 	%r32, %r31, %r28, %p3;
	mov.b64 	%fd79, {%r29, %r32};
	mul.rn.f64 	%fd80, %fd75, %fd79;
	neg.f64 	%fd81, %fd80;
	fma.rn.f64 	%fd82, %fd75, %fd79, %fd81;
	fma.rn.f64 	%fd83, %fd77, %fd79, %fd82;
	add.f64 	%fd4, %fd80, %fd83;
	sub.f64 	%fd84, %fd80, %fd4;
	add.f64 	%fd5, %fd83, %fd84;
	fma.rn.f64 	%fd85, %fd4, 0d3FF71547652B82FE, 0d4338000000000000;
	{
	.reg .b32 %temp; 
	mov.b64 	{%r13, %temp}, %fd85;
	}
	mov.f64 	%fd86, 0dC338000000000000;
	add.rn.f64 	%fd87, %fd85, %fd86;
	fma.rn.f64 	%fd88, %fd87, 0dBFE62E42FEFA39EF, %fd4;
	fma.rn.f64 	%fd89, %fd87, 0dBC7ABC9E3B39803F, %fd88;
	fma.rn.f64 	%fd90, %fd89, 0d3E5ADE1569CE2BDF, 0d3E928AF3FCA213EA;
	fma.rn.f64 	%fd91, %fd90, %fd89, 0d3EC71DEE62401315;
	fma.rn.f64 	%fd92, %fd91, %fd89, 0d3EFA01997C89EB71;
	fma.rn.f64 	%fd93, %fd92, %fd89, 0d3F2A01A014761F65;
	fma.rn.f64 	%fd94, %fd93, %fd89, 0d3F56C16C1852B7AF;
	fma.rn.f64 	%fd95, %fd94, %fd89, 0d3F81111111122322;
	fma.rn.f64 	%fd96, %fd95, %fd89, 0d3FA55555555502A1;
	fma.rn.f64 	%fd97, %fd96, %fd89, 0d3FC5555555555511;
	fma.rn.f64 	%fd98, %fd97, %fd89, 0d3FE000000000000B;
	fma.rn.f64 	%fd99, %fd98, %fd89, 0d3FF0000000000000;
	fma.rn.f64 	%fd100, %fd99, %fd89, 0d3FF0000000000000;
	{
	.reg .b32 %temp; 
	mov.b64 	{%r14, %temp}, %fd100;
	}
	{
	.reg .b32 %temp; 
	mov.b64 	{%temp, %r15}, %fd100;
	}
	shl.b32 	%r33, %r13, 20;
	add.s32 	%r34, %r33, %r15;
	mov.b64 	%fd108, {%r14, %r34};
	{
	.reg .b32 %temp; 
	mov.b64 	{%temp, %r35}, %fd4;
	}
	mov.b32 	%f2, %r35;
	abs.f32 	%f1, %f2;
	setp.lt.f32 	%p4, %f1, 0f4086232B;
	@%p4 bra 	$L__BB5_7;
	setp.lt.f64 	%p5, %fd4, 0d0000000000000000;
	add.f64 	%fd101, %fd4, 0d7FF0000000000000;
	selp.f64 	%fd108, 0d0000000000000000, %fd101, %p5;
	setp.geu.f32 	%p6, %f1, 0f40874800;
	@%p6 bra 	$L__BB5_7;
	shr.u32 	%r36, %r13, 31;
	add.s32 	%r37, %r13, %r36;
	shr.s32 	%r38, %r37, 1;
	shl.b32 	%r39, %r38, 20;
	add.s32 	%r40, %r15, %r39;
	mov.b64 	%fd102, {%r14, %r40};
	sub.s32 	%r41, %r13, %r38;
	shl.b32 	%r42, %r41, 20;
	add.s32 	%r43, %r42, 1072693248;
	mov.b32 	%r44, 0;
	mov.b64 	%fd103, {%r44, %r43};
	mul.f64 	%fd108, %fd103, %fd102;
$L__BB5_7:
	abs.f64 	%fd104, %fd108;
	setp.eq.f64 	%p7, %fd104, 0d7FF0000000000000;
	fma.rn.f64 	%fd105, %fd108, %fd5, %fd108;
	selp.f64 	%fd106, %fd108, %fd105, %p7;
	st.param.f64 	[func_retval0], %fd106;
	ret;

}


// ===== COMPILED SASS (sm_100) =====

	.target	sm_100

	.elftype	@"ET_EXEC"


//--------------------- .note.nv.tkinfo           --------------------------
	.section	.note.nv.tkinfo,"",@"SHT_NOTE"
	.sectionflags	@"SHF_NOTE_NV_TKINFO"
	.tkinfo
        /*0018*/ 	.word	0x00000002
        /*0030*/ 	.string	""
        /*0030*/ 	.string	"ptxas"
        /*0030*/ 	.string	"Cuda compilation tools, release 13.0, V13.0.88"
        /*0030*/ 	.string	"Build cuda_13.0.r13.0/compiler.36424714_0"
        /*0030*/ 	.string	"-arch sm_100 -m 64 "



//--------------------- .note.nv.cuinfo           --------------------------
	.section	.note.nv.cuinfo,"",@"SHT_NOTE"
	.sectionflags	@"SHF_NOTE_NV_CUINFO"
        /*0018*/ 	.short	0x0002
        /*001a*/ 	.short	0x0064
        /*001c*/ 	.short	0x0082
	.zero		2


//--------------------- .nv.info                  --------------------------
	.section	.nv.info,"",@"SHT_CUDA_INFO"
	.align	4


	//----- nvinfo : EIATTR_REGCOUNT
	.align		4
        /*0000*/ 	.byte	0x04, 0x2f
        /*0002*/ 	.short	(.L_13 - .L_12)
	.align		4
.L_12:
        /*0004*/ 	.word	index@(_Z20initPheromonesKernelPf)
        /*0008*/ 	.word	0x0000000a


	//----- nvinfo : EIATTR_FRAME_SIZE
	.align		4
.L_13:
        /*000c*/ 	.byte	0x04, 0x11
        /*000e*/ 	.short	(.L_15 - .L_14)
	.align		4
.L_14:
        /*0010*/ 	.word	index@(_Z20initPheromonesKernelPf)
        /*0014*/ 	.word	0x00000000


	//----- nvinfo : EIATTR_REGCOUNT
	.align		4
.L_15:
        /*0018*/ 	.byte	0x04, 0x2f
        /*001a*/ 	.short	(.L_17 - .L_16)
	.align		4
.L_16:
        /*001c*/ 	.word	index@(_Z25evaporatePheromonesKernelPf)
        /*0020*/ 	.word	0x00000008


	//----- nvinfo : EIATTR_FRAME_SIZE
	.align		4
.L_17:
        /*0024*/ 	.byte	0x04, 0x11
        /*0026*/ 	.short	(.L_19 - .L_18)
	.align		4
.L_18:
        /*0028*/ 	.word	index@(_Z25evaporatePheromonesKernelPf)
        /*002c*/ 	.word	0x00000000


	//----- nvinfo : EIATTR_REGCOUNT
	.align		4
.L_19:
        /*0030*/ 	.byte	0x04, 0x2f
        /*0032*/ 	.short	(.L_21 - .L_20)
	.align		4
.L_20:
        /*0034*/ 	.word	index@(_Z19addPheromonesKernelPfPiS0_)
        /*0038*/ 	.word	0x0000000e


	//----- nvinfo : EIATTR_FRAME_SIZE
	.align		4
.L_21:
        /*003c*/ 	.byte	0x04, 0x11
        /*003e*/ 	.short	(.L_23 - .L_22)
	.align		4
.L_22:
        /*0040*/ 	.word	index@($__internal_2_$__cuda_sm20_rcp_rn_f32_slowpath)
        /*0044*/ 	.word	0x00000000


	//----- nvinfo : EIATTR_FRAME_SIZE
	.align		4
.L_23:
        /*0048*/ 	.byte	0x04, 0x11
        /*004a*/ 	.short	(.L_25 - .L_24)
	.align		4
.L_24:
        /*004c*/ 	.word	index@(_Z19addPheromonesKernelPfPiS0_)
        /*0050*/ 	.word	0x00000000


	//----- nvinfo : EIATTR_REGCOUNT
	.align		4
.L_25:
        /*0054*/ 	.byte	0x04, 0x2f
        /*0056*/ 	.short	(.L_27 - .L_26)
	.align		4
.L_26:
        /*0058*/ 	.word	index@(_Z19initAntStatesKernelPiS_)
        /*005c*/ 	.word	0x0000000c


	//----- nvinfo : EIATTR_FRAME_SIZE
	.align		4
.L_27:
        /*0060*/ 	.byte	0x04, 0x11
        /*0062*/ 	.short	(.L_29 - .L_28)
	.align		4
.L_28:
        /*0064*/ 	.word	index@(_Z19initAntStatesKernelPiS_)
        /*0068*/ 	.word	0x00000000


	//----- nvinfo : EIATTR_REGCOUNT
	.align		4
.L_29:
        /*006c*/ 	.byte	0x04, 0x2f
        /*006e*/ 	.short	(.L_31 - .L_30)
	.align		4
.L_30:
        /*0070*/ 	.word	index@(_Z9antKernelPiS_PfS_S_)
        /*0074*/ 	.word	0x00000028


	//----- nvinfo : EIATTR_FRAME_SIZE
	.align		4
.L_31:
        /*0078*/ 	.byte	0x04, 0x11
        /*007a*/ 	.short	(.L_33 - .L_32)
	.align		4
.L_32:
        /*007c*/ 	.word	index@($_Z9antKernelPiS_PfS_S_$__internal_accurate_pow)
        /*0080*/ 	.word	0x00000040


	//----- nvinfo : EIATTR_FRAME_SIZE
	.align		4
.L_33:
        /*0084*/ 	.byte	0x04, 0x11
        /*0086*/ 	.short	(.L_35 - .L_34)
	.align		4
.L_34:
        /*0088*/ 	.word	index@($__internal_1_$__cuda_sm3x_div_rn_noftz_f32_slowpath)
        /*008c*/ 	.word	0x00000040


	//----- nvinfo : EIATTR_FRAME_SIZE
	.align		4
.L_35:
        /*0090*/ 	.byte	0x04, 0x11
        /*0092*/ 	.short	(.L_37 - .L_36)
	.align		4
.L_36:
        /*0094*/ 	.word	index@($__internal_0_$__cuda_sm20_rcp_rn_f32_slowpath)
        /*0098*/ 	.word	0x00000040


	//----- nvinfo : EIATTR_FRAME_SIZE
	.align		4
.L_37:
        /*009c*/ 	.byte	0x04, 0x11
        /*009e*/ 	.short	(.L_39 - .L_38)
	.align		4
.L_38:
        /*00a0*/ 	.word	index@(_Z9antKernelPiS_PfS_S_)
        /*00a4*/ 	.word	0x00000040


	//----- nvinfo : EIATTR_MIN_STACK_SIZE
	.align		4
.L_39:
        /*00a8*/ 	.byte	0x04, 0x12
        /*00aa*/ 	.short	(.L_41 - .L_40)
	.align		4
.L_40:
        /*00ac*/ 	.word	index@(_Z9antKernelPiS_PfS_S_)
        /*00b0*/ 	.word	0x00000040


	//----- nvinfo : EIATTR_MIN_STACK_SIZE
	.align		4
.L_41:
        /*00b4*/ 	.byte	0x04, 0x12
        /*00b6*/ 	.short	(.L_43 - .L_42)
	.align		4
.L_42:
        /*00b8*/ 	.word	index@(_Z19initAntStatesKernelPiS_)
        /*00bc*/ 	.word	0x00000000


	//----- nvinfo : EIATTR_MIN_STACK_SIZE
	.align		4
.L_43:
        /*00c0*/ 	.byte	0x04, 0x12
        /*00c2*/ 	.short	(.L_45 - .L_44)
	.align		4
.L_44:
        /*00c4*/ 	.word	index@(_Z19addPheromonesKernelPfPiS0_)
        /*00c8*/ 	.word	0x00000000


	//----- nvinfo : EIATTR_MIN_STACK_SIZE
	.align		4
.L_45:
        /*00cc*/ 	.byte	0x04, 0x12
        /*00ce*/ 	.short	(.L_47 - .L_46)
	.align		4
.L_46:
        /*00d0*/ 	.word	index@(_Z25evaporatePheromonesKernelPf)
        /*00d4*/ 	.word	0x00000000


	//----- nvinfo : EIATTR_MIN_STACK_SIZE
	.align		4
.L_47:
        /*00d8*/ 	.byte	0x04, 0x12
        /*00da*/ 	.short	(.L_49 - .L_48)
	.align		4
.L_48:
        /*00dc*/ 	.word	index@(_Z20initPheromonesKernelPf)
        /*00e0*/ 	.word	0x00000000
.L_49:


//--------------------- .nv.compat                --------------------------
	.section	.nv.compat,"",@"SHT_CUDA_COMPAT_INFO"
	.align	4
        /*0000*/ 	.byte	0x02, 0x09, 0x00, 0x00, 0x02, 0x02, 0x01, 0x00, 0x02, 0x05, 0x05, 0x00, 0x03, 0x07, 0x01, 0x01
        /*0010*/ 	.byte	0x02, 0x03, 0x00, 0x00, 0x02, 0x06, 0x01, 0x00, 0x04, 0x0b, 0x08, 0x00, 0x01, 0x00, 0x00, 0x00
        /*0020*/ 	.byte	0x00, 0x00, 0x00, 0x00


//--------------------- .nv.info._Z9antKernelPiS_PfS_S_ --------------------------
	.section	.nv.info._Z9antKernelPiS_PfS_S_,"",@"SHT_CUDA_INFO"
	.sectionflags	@""
	.align	4


	//----- nvinfo : EIATTR_CUDA_API_VERSION
	.align		4
        /*0000*/ 	.byte	0x04, 0x37
        /*0002*/ 	.short	(.L_51 - .L_50)
.L_50:
        /*0004*/ 	.word	0x00000082


	//----- nvinfo : EIATTR_KPARAM_INFO
	.align		4
.L_51:
        /*0008*/ 	.byte	0x04, 0x17
        /*000a*/ 	.short	(.L_53 - .L_52)
.L_52:
        /*000c*/ 	.word	0x00000000
        /*0010*/ 	.short	0x0004
        /*0012*/ 	.short	0x0020
        /*0014*/ 	.byte	0x00, 0xf5, 0x21, 0x00


	//----- nvinfo : EIATTR_KPARAM_INFO
	.align		4
.L_53:
        /*0018*/ 	.byte	0x04, 0x17
        /*001a*/ 	.short	(.L_55 - .L_54)
.L_54:
        /*001c*/ 	.word	0x00000000
        /*0020*/ 	.short	0x0003
        /*0022*/ 	.short	0x0018
        /*0024*/ 	.byte	0x00, 0xf5, 0x21, 0x00


	//----- nvinfo : EIATTR_KPARAM_INFO
	.align		4
.L_55:
        /*0028*/ 	.byte	0x04, 0x17
        /*002a*/ 	.short	(.L_57 - .L_56)
.L_56:
        /*002c*/ 	.word	0x00000000
        /*0030*/ 	.short	0x0002
        /*0032*/ 	.short	0x0010
        /*0034*/ 	.byte	0x00, 0xf5, 0x21, 0x00


	//----- nvinfo : EIATTR_KPARAM_INFO
	.align		4
.L_57:
        /*0038*/ 	.byte	0x04, 0x17
        /*003a*/ 	.short	(.L_59 - .L_58)
.L_58:
        /*003c*/ 	.word	0x00000000
        /*0040*/ 	.short	0x0001
        /*0042*/ 	.short	0x0008
        /*0044*/ 	.byte	0x00, 0xf5, 0x21, 0x00


	//----- nvinfo : EIATTR_KPARAM_INFO
	.align		4
.L_59:
        /*0048*/ 	.byte	0x04, 0x17
        /*004a*/ 	.short	(.L_61 - .L_60)
.L_60:
        /*004c*/ 	.word	0x00000000
        /*0050*/ 	.short	0x0000
        /*0052*/ 	.short	0x0000
        /*0054*/ 	.byte	0x00, 0xf5, 0x21, 0x00


	//----- nvinfo : EIATTR_SPARSE_MMA_MASK
	.align		4
.L_61:
        /*0058*/ 	.byte	0x03, 0x50
        /*005a*/ 	.short	0x0000


	//----- nvinfo : EIATTR_MAXREG_COUNT
	.align		4
        /*005c*/ 	.byte	0x03, 0x1b
        /*005e*/ 	.short	0x00ff


	//----- nvinfo : EIATTR_NUM_BARRIERS
	.align		4
        /*0060*/ 	.byte	0x02, 0x4c
        /*0062*/ 	.byte	0x01
	.zero		1


	//----- nvinfo : EIATTR_EXTERNS
	.align		4
        /*0064*/ 	.byte	0x04, 0x0f
        /*0066*/ 	.short	(.L_63 - .L_62)


	//   ....[0]....
	.align		4
.L_62:
        /*0068*/ 	.word	index@(vprintf)


	//----- nvinfo : EIATTR_MERCURY_ISA_VERSION
	.align		4
.L_63:
        /*006c*/ 	.byte	0x03, 0x5f
        /*006e*/ 	.short	0x0101


	//----- nvinfo : EIATTR_UNUSED_LOAD_BYTE_OFFSET
	.align		4
        /*0070*/ 	.byte	0x04, 0x44
        /*0072*/ 	.short	(.L_65 - .L_64)


	//   ....[0]....
.L_64:
        /*0074*/ 	.word	0x00005860
        /*0078*/ 	.word	0x00000fff


	//----- nvinfo : EIATTR_VRC_CTA_INIT_COUNT
	.align		4
.L_65:
        /*007c*/ 	.byte	0x02, 0x4a
	.zero		1
	.zero		1


	//----- nvinfo : EIATTR_SYSCALL_OFFSETS
	.align		4
        /*0080*/ 	.byte	0x04, 0x46
        /*0082*/ 	.short	(.L_67 - .L_66)


	//   ....[0]....
.L_66:
        /*0084*/ 	.word	0x00001030


	//   ....[1]....
        /*0088*/ 	.word	0x00001340


	//   ....[2]....
        /*008c*/ 	.word	0x00001410


	//   ....[3]....
        /*0090*/ 	.word	0x000014d0


	//   ....[4]....
        /*0094*/ 	.word	0x00001590


	//   ....[5]....
        /*0098*/ 	.word	0x00001640


	//   ....[6]....
        /*009c*/ 	.word	0x000016e0


	//----- nvinfo : EIATTR_EXIT_INSTR_OFFSETS
	.align		4
.L_67:
        /*00a0*/ 	.byte	0x04, 0x1c
        /*00a2*/ 	.short	(.L_69 - .L_68)


	//   ....[0]....
.L_68:
        /*00a4*/ 	.word	0x00005aa0


	//   ....[1]....
        /*00a8*/ 	.word	0x00005b90


	//----- nvinfo : EIATTR_CRS_STACK_SIZE
	.align		4
.L_69:
        /*00ac*/ 	.byte	0x04, 0x1e
        /*00ae*/ 	.short	(.L_71 - .L_70)
.L_70:
        /*00b0*/ 	.word	0x00000000


	//----- nvinfo : EIATTR_CBANK_PARAM_SIZE
	.align		4
.L_71:
        /*00b4*/ 	.byte	0x03, 0x19
        /*00b6*/ 	.short	0x0028


	//----- nvinfo : EIATTR_PARAM_CBANK
	.align		4
        /*00b8*/ 	.byte	0x04, 0x0a
        /*00ba*/ 	.short	(.L_73 - .L_72)
	.align		4
.L_72:
        /*00bc*/ 	.word	index@(.nv.constant0._Z9antKernelPiS_PfS_S_)
        /*00c0*/ 	.short	0x0380
        /*00c2*/ 	.short	0x0028


	//----- nvinfo : EIATTR_SW_WAR
	.align		4
.L_73:
        /*00c4*/ 	.byte	0x04, 0x36
        /*00c6*/ 	.short	(.L_75 - .L_74)
.L_74:
        /*00c8*/ 	.word	0x00000008
.L_75:


//--------------------- .nv.info._Z19initAntStatesKernelPiS_ --------------------------
	.section	.nv.info._Z19initAntStatesKernelPiS_,"",@"SHT_CUDA_INFO"
	.sectionflags	@""
	.align	4


	//----- nvinfo : EIATTR_CUDA_API_VERSION
	.align		4
        /*0000*/ 	.byte	0x04, 0x37
        /*0002*/ 	.short	(.L_77 - .L_76)
.L_76:
        /*0004*/ 	.word	0x00000082


	//----- nvinfo : EIATTR_KPARAM_INFO
	.align		4
.L_77:
        /*0008*/ 	.byte	0x04, 0x17
        /*000a*/ 	.short	(.L_79 - .L_78)
.L_78:
        /*000c*/ 	.word	0x00000000
        /*0010*/ 	.short	0x0001
        /*0012*/ 	.short	0x0008
        /*0014*/ 	.byte	0x00, 0xf5, 0x21, 0x00


	//----- nvinfo : EIATTR_KPARAM_INFO
	.align		4
.L_79:
        /*0018*/ 	.byte	0x04, 0x17
        /*001a*/ 	.short	(.L_81 - .L_80)
.L_80:
        /*001c*/ 	.word	0x00000000
        /*0020*/ 	.short	0x0000
        /*0022*/ 	.short	0x0000
        /*0024*/ 	.byte	0x00, 0xf5, 0x21, 0x00


	//----- nvinfo : EIATTR_SPARSE_MMA_MASK
	.align		4
.L_81:
        /*0028*/ 	.byte	0x03, 0x50
        /*002a*/ 	.short	0x0000


	//----- nvinfo : EIATTR_MAXREG_COUNT
	.align		4
        /*002c*/ 	.byte	0x03, 0x1b
        /*002e*/ 	.short	0x00ff


	//----- nvinfo : EIATTR_MERCURY_ISA_VERSION
	.align		4
        /*0030*/ 	.byte	0x03, 0x5f
        /*0032*/ 	.short	0x0101


	//----- nvinfo : EIATTR_VRC_CTA_INIT_COUNT
	.align		4
        /*0034*/ 	.byte	0x02, 0x4a
	.zero		1
	.zero		1


	//----- nvinfo : EIATTR_EXIT_INSTR_OFFSETS
	.align		4
        /*0038*/ 	.byte	0x04, 0x1c
        /*003a*/ 	.short	(.L_83 - .L_82)


	//   ....[0]....
.L_82:
        /*003c*/ 	.word	0x00000030


	//   ....[1]....
        /*0040*/ 	.word	0x00000110


	//----- nvinfo : EIATTR_CBANK_PARAM_SIZE
	.align		4
.L_83:
        /*0044*/ 	.byte	0x03, 0x19
        /*0046*/ 	.short	0x0010


	//----- nvinfo : EIATTR_PARAM_CBANK
	.align		4
        /*0048*/ 	.byte	0x04, 0x0a
        /*004a*/ 	.short	(.L_85 - .L_84)
	.align		4
.L_84:
        /*004c*/ 	.word	index@(.nv.constant0._Z19initAntStatesKernelPiS_)
        /*0050*/ 	.short	0x0380
        /*0052*/ 	.short	0x0010


	//----- nvinfo : EIATTR_SW_WAR
	.align		4
.L_85:
        /*0054*/ 	.byte	0x04, 0x36
        /*0056*/ 	.short	(.L_87 - .L_86)
.L_86:
        /*0058*/ 	.word	0x00000008
.L_87:


//--------------------- .nv.info._Z19addPheromonesKernelPfPiS0_ --------------------------
	.section	.nv.info._Z19addPheromonesKernelPfPiS0_,"",@"SHT_CUDA_INFO"
	.sectionflags	@""
	.align	4


	//----- nvinfo : EIATTR_CUDA_API_VERSION
	.align		4
        /*0000*/ 	.byte	0x04, 0x37
        /*0002*/ 	.short	(.L_89 - .L_88)
.L_88:
        /*0004*/ 	.word	0x00000082


	//----- nvinfo : EIATTR_KPARAM_INFO
	.align		4
.L_89:
        /*0008*/ 	.byte	0x04, 0x17
        /*000a*/ 	.short	(.L_91 - .L_90)
.L_90:
        /*000c*/ 	.word	0x00000000
        /*0010*/ 	.short	0x0002
        /*0012*/ 	.short	0x0010
        /*0014*/ 	.byte	0x00, 0xf5, 0x21, 0x00


	//----- nvinfo : EIATTR_KPARAM_INFO
	.align		4
.L_91:
        /*0018*/ 	.byte	0x04, 0x17
        /*001a*/ 	.short	(.L_93 - .L_92)
.L_92:
        /*001c*/ 	.word	0x00000000
        /*0020*/ 	.short	0x0001
        /*0022*/ 	.short	0x0008
        /*0024*/ 	.byte	0x00, 0xf5, 0x21, 0x00


	//----- nvinfo : EIATTR_KPARAM_INFO
	.align		4
.L_93:
        /*0028*/ 	.byte	0x04, 0x17
        /*002a*/ 	.short	(.L_95 - .L_94)
.L_94:
        /*002c*/ 	.word	0x00000000
        /*0030*/ 	.short	0x0000
        /*0032*/ 	.short	0x0000
        /*0034*/ 	.byte	0x00, 0xf5, 0x21, 0x00


	//----- nvinfo : EIATTR_SPARSE_MMA_MASK
	.align		4
.L_95:
        /*0038*/ 	.byte	0x03, 0x50
        /*003a*/ 	.short	0x0000


	//----- nvinfo : EIATTR_MAXREG_COUNT
	.align		4
        /*003c*/ 	.byte	0x03, 0x1b
        /*003e*/ 	.short	0x00ff


	//----- nvinfo : EIATTR_MERCURY_ISA_VERSION
	.align		4
        /*0040*/ 	.byte	0x03, 0x5f
        /*0042*/ 	.short	0x0101


	//----- nvinfo : EIATTR_VRC_CTA_INIT_COUNT
	.align		4
        /*0044*/ 	.byte	0x02, 0x4a
	.zero		1
	.zero		1


	//----- nvinfo : EIATTR_EXIT_INSTR_OFFSETS
	.align		4
        /*0048*/ 	.byte	0x04, 0x1c
        /*004a*/ 	.short	(.L_97 - .L_96)


	//   ....[0]....
.L_96:
        /*004c*/ 	.word	0x000002f0


	//   ....[1]....
        /*0050*/ 	.word	0x00000310


	//   ....[2]....
        /*0054*/ 	.word	0x00000520


	//----- nvinfo : EIATTR_CRS_STACK_SIZE
	.align		4
.L_97:
        /*0058*/ 	.byte	0x04, 0x1e
        /*005a*/ 	.short	(.L_99 - .L_98)
.L_98:
        /*005c*/ 	.word	0x00000000


	//----- nvinfo : EIATTR_CBANK_PARAM_SIZE
	.align		4
.L_99:
        /*0060*/ 	.byte	0x03, 0x19
        /*0062*/ 	.short	0x0018


	//----- nvinfo : EIATTR_PARAM_CBANK
	.align		4
        /*0064*/ 	.byte	0x04, 0x0a
        /*0066*/ 	.short	(.L_101 - .L_100)
	.align		4
.L_100:
        /*0068*/ 	.word	index@(.nv.constant0._Z19addPheromonesKernelPfPiS0_)
        /*006c*/ 	.short	0x0380
        /*006e*/ 	.short	0x0018


	//----- nvinfo : EIATTR_SW_WAR
	.align		4
.L_101:
        /*0070*/ 	.byte	0x04, 0x36
        /*0072*/ 	.short	(.L_103 - .L_102)
.L_102:
        /*0074*/ 	.word	0x00000008
.L_103:


//--------------------- .nv.info._Z25evaporatePheromonesKernelPf --------------------------
	.section	.nv.info._Z25evaporatePheromonesKernelPf,"",@"SHT_CUDA_INFO"
	.sectionflags	@""
	.align	4


	//----- nvinfo : EIATTR_CUDA_API_VERSION
	.align		4
        /*0000*/ 	.byte	0x04, 0x37
        /*0002*/ 	.short	(.L_105 - .L_104)
.L_104:
        /*0004*/ 	.word	0x00000082


	//----- nvinfo : EIATTR_KPARAM_INFO
	.align		4
.L_105:
        /*0008*/ 	.byte	0x04, 0x17
        /*000a*/ 	.short	(.L_107 - .L_106)
.L_106:
        /*000c*/ 	.word	0x00000000
        /*0010*/ 	.short	0x0000
        /*0012*/ 	.short	0x0000
        /*0014*/ 	.byte	0x00, 0xf5, 0x21, 0x00


	//----- nvinfo : EIATTR_SPARSE_MMA_MASK
	.align		4
.L_107:
        /*0018*/ 	.byte	0x03, 0x50
        /*001a*/ 	.short	0x0000


	//----- nvinfo : EIATTR_MAXREG_COUNT
	.align		4
        /*001c*/ 	.byte	0x03, 0x1b
        /*001e*/ 	.short	0x00ff


	//----- nvinfo : EIATTR_MERCURY_ISA_VERSION
	.align		4
        /*0020*/ 	.byte	0x03, 0x5f
        /*0022*/ 	.short	0x0101


	//----- nvinfo : EIATTR_VRC_CTA_INIT_COUNT
	.align		4
        /*0024*/ 	.byte	0x02, 0x4a
	.zero		1
	.zero		1


	//----- nvinfo : EIATTR_EXIT_INSTR_OFFSETS
	.align		4
        /*0028*/ 	.byte	0x04, 0x1c
        /*002a*/ 	.short	(.L_109 - .L_108)


	//   ....[0]....
.L_108:
        /*002c*/ 	.word	0x00000030


	//   ....[1]....
        /*0030*/ 	.word	0x00000100


	//----- nvinfo : EIATTR_CBANK_PARAM_SIZE
	.align		4
.L_109:
        /*0034*/ 	.byte	0x03, 0x19
        /*0036*/ 	.short	0x0008


	//----- nvinfo : EIATTR_PARAM_CBANK
	.align		4
        /*0038*/ 	.byte	0x04, 0x0a
        /*003a*/ 	.short	(.L_111 - .L_110)
	.align		4
.L_110:
        /*003c*/ 	.word	index@(.nv.constant0._Z25evaporatePheromonesKernelPf)
        /*0040*/ 	.short	0x0380
        /*0042*/ 	.short	0x0008


	//----- nvinfo : EIATTR_SW_WAR
	.align		4
.L_111:
        /*0044*/ 	.byte	0x04, 0x36
        /*0046*/ 	.short	(.L_113 - .L_112)
.L_112:
        /*0048*/ 	.word	0x00000008
.L_113:


//--------------------- .nv.info._Z20initPheromonesKernelPf --------------------------
	.section	.nv.info._Z20initPheromonesKernelPf,"",@"SHT_CUDA_INFO"
	.sectionflags	@""
	.align	4


	//----- nvinfo : EIATTR_CUDA_API_VERSION
	.align		4
        /*0000*/ 	.byte	0x04, 0x37
        /*0002*/ 	.short	(.L_115 - .L_114)
.L_114:
        /*0004*/ 	.word	0x00000082


	//----- nvinfo : EIATTR_KPARAM_INFO
	.align		4
.L_115:
        /*0008*/ 	.byte	0x04, 0x17
        /*000a*/ 	.short	(.L_117 - .L_116)
.L_116:
        /*000c*/ 	.word	0x00000000
        /*0010*/ 	.short	0x0000
        /*0012*/ 	.short	0x0000
        /*0014*/ 	.byte	0x00, 0xf5, 0x21, 0x00


	//----- nvinfo : EIATTR_SPARSE_MMA_MASK
	.align		4
.L_117:
        /*0018*/ 	.byte	0x03, 0x50
        /*001a*/ 	.short	0x0000


	//----- nvinfo : EIATTR_MAXREG_COUNT
	.align		4
        /*001c*/ 	.byte	0x03, 0x1b
        /*001e*/ 	.short	0x00ff


	//----- nvinfo : EIATTR_MERCURY_ISA_VERSION
	.align		4
        /*0020*/ 	.byte	0x03, 0x5f
        /*0022*/ 	.short	0x0101


	//----- nvinfo : EIATTR_VRC_CTA_INIT_COUNT
	.align		4
        /*0024*/ 	.byte	0x02, 0x4a
	.zero		1
	.zero		1


	//----- nvinfo : EIATTR_EXIT_INSTR_OFFSETS
	.align		4
        /*0028*/ 	.byte	0x04, 0x1c
        /*002a*/ 	.short	(.L_119 - .L_118)


	//   ....[0]....
.L_118:
        /*002c*/ 	.word	0x00000030


	//   ....[1]....
        /*0030*/ 	.word	0x000000b0


	//----- nvinfo : EIATTR_CBANK_PARAM_SIZE
	.align		4
.L_119:
        /*0034*/ 	.byte	0x03, 0x19
        /*0036*/ 	.short	0x0008


	//----- nvinfo : EIATTR_PARAM_CBANK
	.align		4
        /*0038*/ 	.byte	0x04, 0x0a
        /*003a*/ 	.short	(.L_121 - .L_120)
	.align		4
.L_120:
        /*003c*/ 	.word	index@(.nv.constant0._Z20initPheromonesKernelPf)
        /*0040*/ 	.short	0x0380
        /*0042*/ 	.short	0x0008


	//----- nvinfo : EIATTR_SW_WAR
	.align		4
.L_121:
        /*0044*/ 	.byte	0x04, 0x36
        /*0046*/ 	.short	(.L_123 - .L_122)
.L_122:
        /*0048*/ 	.word	0x00000008
.L_123:


//--------------------- .nv.callgraph             --------------------------
	.section	.nv.callgraph,"",@"SHT_CUDA_CALLGRAPH"
	.align	4
	.sectionentsize	8
	.align		4
        /*0000*/ 	.word	0x00000000
	.align		4
        /*0004*/ 	.word	0xffffffff
	.align		4
        /*0008*/ 	.word	index@(_Z9antKernelPiS_PfS_S_)
	.align		4
        /*000c*/ 	.word	index@(vprintf)
	.align		4
        /*0010*/ 	.word	0x00000000
	.align		4
        /*0014*/ 	.word	0xfffffffe
	.align		4
        /*0018*/ 	.word	0x00000000
	.align		4
        /*001c*/ 	.word	0xfffffffd
	.align		4
        /*0020*/ 	.word	0x00000000
	.align		4
        /*0024*/ 	.word	0xfffffffc


//--------------------- .nv.constant4             --------------------------
	.section	.nv.constant4,"a",@progbits
	.align	8
	.align		8
.nv.constant4:
        /*0000*/ 	.dword	vprintf
	.align		8
        /*0008*/ 	.dword	precalc_xorwow_matrix
	.align		8
        /*0010*/ 	.dword	precalc_xorwow_offset_matrix
	.align		8
        /*0018*/ 	.dword	mrg32k3aM1
	.align		8
        /*0020*/ 	.dword	mrg32k3aM2
	.align		8
        /*0028*/ 	.dword	mrg32k3aM1SubSeq
	.align		8
        /*0030*/ 	.dword	mrg32k3aM2SubSeq
	.align		8
        /*0038*/ 	.dword	mrg32k3aM1Seq
	.align		8
        /*0040*/ 	.dword	mrg32k3aM2Seq
	.align		8
        /*0048*/ 	.dword	$str
	.align		8
        /*0050*/ 	.dword	$str$1
	.align		8
        /*0058*/ 	.dword	$str$2


//--------------------- .nv.constant3             --------------------------
	.section	.nv.constant3,"a",@progbits
	.align	8
.nv.constant3:
	.type		__cr_lgamma_table,@object
	.size		__cr_lgamma_table,(.L_8 - __cr_lgamma_table)
__cr_lgamma_table:
        /*0000*/ 	.byte	0x00, 0x00, 0x00, 0x00, 0x00, 0x00, 0x00, 0x00, 0x00, 0x00, 0x00, 0x00, 0x00, 0x00, 0x00, 0x00
        /*0010*/ 	.byte	0xef, 0x39, 0xfa, 0xfe, 0x42, 0x2e, 0xe6, 0x3f, 0x02, 0x20, 0x2a, 0xfa, 0x0b, 0xab, 0xfc, 0x3f
        /*0020*/ 	.byte	0xf9, 0x2c, 0x92, 0x7c, 0xa7, 0x6c, 0x09, 0x40, 0xc9, 0x79, 0x44, 0x3c, 0x64, 0x26, 0x13, 0x40
        /*0030*/ 	.byte	0xca, 0x01, 0xcf, 0x3a, 0x27, 0x51, 0x1a, 0x40, 0x30, 0xcc, 0x2d, 0xf3, 0xe1, 0x0c, 0x21, 0x40
        /*0040*/ 	.byte	0x0d, 0xb7, 0xfc, 0x82, 0x8e, 0x35, 0x25, 0x40
.L_8:


//--------------------- .text._Z9antKernelPiS_PfS_S_ --------------------------
	.section	.text._Z9antKernelPiS_PfS_S_,"ax",@progbits
	.align	128
        .global         _Z9antKernelPiS_PfS_S_
        .type           _Z9antKernelPiS_PfS_S_,@function
        .size           _Z9antKernelPiS_PfS_S_,(.L_x_77 - _Z9antKernelPiS_PfS_S_)
        .other          _Z9antKernelPiS_PfS_S_,@"STO_CUDA_ENTRY STV_DEFAULT"
_Z9antKernelPiS_PfS_S_:
.text._Z9antKernelPiS_PfS_S_:
[----:B------:R-:W0:Y:S01]  /*0000*/  LDC R1, c[0x0][0x37c] ;  /* 0x0000df00ff017b82 */ /* 0x000e220000000800 */
[----:B------:R-:W1:Y:S01]  /*0010*/  LDCU UR4, c[0x0][0x2f8] ;  /* 0x00005f00ff0477ac */ /* 0x000e620008000800 */
[----:B------:R-:W2:Y:S01]  /*0020*/  S2R R29, SR_CTAID.X ;  /* 0x00000000001d7919 */ /* 0x000ea20000002500 */
[----:B0-----:R-:W-:Y:S01]  /*0030*/  VIADD R1, R1, 0xffffffc0 ;  /* 0xffffffc001017836 */ /* 0x001fe20000000000 */
[----:B------:R-:W0:Y:S01]  /*0040*/  LDCU UR5, c[0x0][0x2fc] ;  /* 0x00005f80ff0577ac */ /* 0x000e220008000800 */
[----:B------:R-:W-:Y:S02]  /*0050*/  IMAD.MOV.U32 R31, RZ, RZ, RZ ;  /* 0x000000ffff1f7224 */ /* 0x000fe400078e00ff */
[C---:B------:R-:W-:Y:S01]  /*0060*/  VIADD R16, R1.reuse, 0x10 ;  /* 0x0000001001107836 */ /* 0x040fe20000000000 */
[----:B------:R-:W3:Y:S01]  /*0070*/  LDCU.64 UR36, c[0x0][0x358] ;  /* 0x00006b00ff2477ac */ /* 0x000ee20008000a00 */
[----:B------:R-:W-:Y:S01]  /*0080*/  IMAD.MOV.U32 R30, RZ, RZ, 0x1 ;  /* 0x00000001ff1e7424 */ /* 0x000fe200078e00ff */
[----:B-1----:R-:W-:-:S05]  /*0090*/  IADD3 R19, P0, PT, R1, UR4, RZ ;  /* 0x0000000401137c10 */ /* 0x002fca000ff1e0ff */
[----:B0-2---:R-:W-:-:S08]  /*00a0*/  IMAD.X R2, RZ, RZ, UR5, P0 ;  /* 0x00000005ff027e24 */ /* 0x005fd000080e06ff */
.L_x_44:
[----:B0-----:R-:W0:Y:S01]  /*00b0*/  LDC.64 R4, c[0x0][0x380] ;  /* 0x0000e000ff047b82 */ /* 0x001e220000000a00 */
[----:B------:R-:W-:-:S04]  /*00c0*/  IMAD R7, R29, 0x64, RZ ;  /* 0x000000641d077824 */ /* 0x000fc800078e02ff */
[----:B------:R-:W-:-:S04]  /*00d0*/  IMAD.IADD R3, R7, 0x1, R30 ;  /* 0x0000000107037824 */ /* 0x000fc800078e021e */
[----:B0-----:R-:W-:-:S05]  /*00e0*/  IMAD.WIDE R4, R3, 0x4, R4 ;  /* 0x0000000403047825 */ /* 0x001fca00078e0204 */
[----:B---3-5:R0:W5:Y:S01]  /*00f0*/  LDG.E R17, desc[UR36][R4.64+-0x4] ;  /* 0xfffffc2404117981 */ /* 0x028162000c1e1900 */
[----:B------:R-:W1:Y:S02]  /*0100*/  S2R R18, SR_TID.X ;  /* 0x0000000000127919 */ /* 0x000e640000002100 */
[----:B-1----:R-:W-:-:S13]  /*0110*/  ISETP.GT.U32.AND P0, PT, R18, 0x63, PT ;  /* 0x000000631200780c */ /* 0x002fda0003f04070 */
[----:B0-----:R-:W-:Y:S05]  /*0120*/  @P0 BRA `(.L_x_0) ;  /* 0x0000001000040947 */ /* 0x001fea0003800000 */
[----:B------:R-:W0:Y:S01]  /*0130*/  LDC.64 R4, c[0x0][0x388] ;  /* 0x0000e200ff047b82 */ /* 0x000e220000000a00 */
[----:B------:R-:W-:-:S04]  /*0140*/  IMAD.IADD R3, R7, 0x1, R18 ;  /* 0x0000000107037824 */ /* 0x000fc800078e0212 */
[----:B0-----:R-:W-:-:S06]  /*0150*/  IMAD.WIDE.U32 R4, R3, 0x4, R4 ;  /* 0x0000000403047825 */ /* 0x001fcc00078e0004 */
[----:B------:R-:W2:Y:S01]  /*0160*/  LDG.E R4, desc[UR36][R4.64] ;  /* 0x0000002404047981 */ /* 0x000ea2000c1e1900 */
[----:B------:R-:W-:Y:S01]  /*0170*/  BSSY.RECONVERGENT B0, `(.L_x_1) ;  /* 0x0000053000007945 */ /* 0x000fe20003800200 */
[----:B------:R-:W-:Y:S01]  /*0180*/  IMAD.MOV.U32 R7, RZ, RZ, RZ ;  /* 0x000000ffff077224 */ /* 0x000fe200078e00ff */
[----:B--2---:R-:W-:-:S13]  /*0190*/  ISETP.NE.AND P0, PT, R4, RZ, PT ;  /* 0x000000ff0400720c */ /* 0x004fda0003f05270 */
[----:B------:R-:W-:Y:S05]  /*01a0*/  @P0 BRA `(.L_x_2) ;  /* 0x00000004003c0947 */ /* 0x000fea0003800000 */
[----:B------:R-:W0:Y:S01]  /*01b0*/  LDC.64 R8, c[0x0][0x390] ;  /* 0x0000e400ff087b82 */ /* 0x000e220000000a00 */
[----:B-----5:R-:W-:-:S04]  /*01c0*/  IMAD R6, R17, 0x64, R18 ;  /* 0x0000006411067824 */ /* 0x020fc800078e0212 */
[----:B0-----:R-:W-:-:S05]  /*01d0*/  IMAD.WIDE R8, R6, 0x4, R8 ;  /* 0x0000000406087825 */ /* 0x001fca00078e0208 */
[----:B------:R-:W2:Y:S01]  /*01e0*/  LDG.E R7, desc[UR36][R8.64] ;  /* 0x0000002408077981 */ /* 0x000ea2000c1e1900 */
[----:B------:R-:W-:Y:S01]  /*01f0*/  BSSY.RECONVERGENT B1, `(.L_x_3) ;  /* 0x0000006000017945 */ /* 0x000fe20003800200 */
[----:B------:R-:W-:Y:S01]  /*0200*/  MOV R0, 0x250 ;  /* 0x0000025000007802 */ /* 0x000fe20000000f00 */
[----:B--2---:R-:W0:Y:S02]  /*0210*/  F2F.F64.F32 R4, R7 ;  /* 0x0000000700047310 */ /* 0x004e240000201800 */
[----:B0-----:R-:W-:-:S10]  /*0220*/  DADD R10, -RZ, |R4| ;  /* 0x00000000ff0a7229 */ /* 0x001fd40000000504 */
[----:B------:R-:W-:-:S07]  /*0230*/  IMAD.MOV.U32 R3, RZ, RZ, R11 ;  /* 0x000000ffff037224 */ /* 0x000fce00078e000b */
[----:B------:R-:W-:Y:S05]  /*0240*/  CALL.REL.NOINC `($_Z9antKernelPiS_PfS_S_$__internal_accurate_pow) ;  /* 0x0000006000d47944 */ /* 0x000fea0003c00000 */
[----:B------:R-:W-:Y:S05]  /*0250*/  BSYNC.RECONVERGENT B1 ;  /* 0x0000000000017941 */ /* 0x000fea0003800200 */
.L_x_3:
[----:B------:R-:W0:Y:S02]  /*0260*/  LDC.64 R14, c[0x0][0x398] ;  /* 0x0000e600ff0e7b82 */ /* 0x000e240000000a00 */
[----:B0-----:R-:W-:-:S06]  /*0270*/  IMAD.WIDE R14, R6, 0x4, R14 ;  /* 0x00000004060e7825 */ /* 0x001fcc00078e020e */
[----:B------:R-:W2:Y:S01]  /*0280*/  LDG.E R14, desc[UR36][R14.64] ;  /* 0x000000240e0e7981 */ /* 0x000ea2000c1e1900 */
[----:B------:R-:W-:Y:S01]  /*0290*/  DADD R12, R4, 1 ;  /* 0x3ff00000040c7429 */ /* 0x000fe20000000000 */
[----:B------:R-:W-:Y:S01]  /*02a0*/  ISETP.GE.AND P0, PT, R5, RZ, PT ;  /* 0x000000ff0500720c */ /* 0x000fe20003f06270 */
[----:B------:R-:W-:Y:S01]  /*02b0*/  DADD R10, -RZ, -R8 ;  /* 0x00000000ff0a7229 */ /* 0x000fe20000000908 */
[C---:B------:R-:W-:Y:S01]  /*02c0*/  FSETP.NEU.AND P1, PT, R7.reuse, RZ, PT ;  /* 0x000000ff0700720b */ /* 0x040fe20003f2d000 */
[----:B------:R-:W-:Y:S01]  /*02d0*/  BSSY.RECONVERGENT B1, `(.L_x_4) ;  /* 0x0000014000017945 */ /* 0x000fe20003800200 */
[----:B------:R-:W-:-:S05]  /*02e0*/  FSETP.NEU.AND P3, PT, R7, 1, PT ;  /* 0x3f8000000700780b */ /* 0x000fca0003f6d000 */
[----:B------:R-:W-:Y:S02]  /*02f0*/  LOP3.LUT R12, R13, 0x7ff00000, RZ, 0xc0, !PT ;  /* 0x7ff000000d0c7812 */ /* 0x000fe400078ec0ff */
[----:B------:R-:W-:Y:S02]  /*0300*/  FSEL R8, R10, R8, !P0 ;  /* 0x000000080a087208 */ /* 0x000fe40004000000 */
[----:B------:R-:W-:Y:S02]  /*0310*/  ISETP.NE.AND P2, PT, R12, 0x7ff00000, PT ;  /* 0x7ff000000c00780c */ /* 0x000fe40003f45270 */
[----:B------:R-:W-:Y:S02]  /*0320*/  FSEL R9, R11, R9, !P0 ;  /* 0x000000090b097208 */ /* 0x000fe40004000000 */
[----:B------:R-:W-:Y:S02]  /*0330*/  FSEL R8, R8, RZ, P1 ;  /* 0x000000ff08087208 */ /* 0x000fe40000800000 */
[----:B------:R-:W-:-:S02]  /*0340*/  FSEL R9, R5, R9, !P1 ;  /* 0x0000000905097208 */ /* 0x000fc40004800000 */
[----:B--2---:R-:W-:-:S05]  /*0350*/  I2FP.F32.S32 R21, R14 ;  /* 0x0000000e00157245 */ /* 0x004fca0000201400 */
[----:B------:R-:W-:-:S05]  /*0360*/  VIADD R0, R21, 0x1800000 ;  /* 0x0180000015007836 */ /* 0x000fca0000000000 */
[----:B------:R-:W-:-:S04]  /*0370*/  LOP3.LUT R0, R0, 0x7f800000, RZ, 0xc0, !PT ;  /* 0x7f80000000007812 */ /* 0x000fc800078ec0ff */
[----:B------:R-:W-:Y:S01]  /*0380*/  ISETP.GT.U32.AND P4, PT, R0, 0x1ffffff, PT ;  /* 0x01ffffff0000780c */ /* 0x000fe20003f84070 */
[----:B------:R-:W-:-:S12]  /*0390*/  @P2 BRA `(.L_x_5) ;  /* 0x00000000001c2947 */ /* 0x000fd80003800000 */
[----:B------:R-:W-:-:S13]  /*03a0*/  FSETP.NAN.AND P1, PT, R7, R7, PT ;  /* 0x000000070700720b */ /* 0x000fda0003f28000 */
[----:B------:R-:W-:Y:S01]  /*03b0*/  @P1 DADD R8, R4, 1 ;  /* 0x3ff0000004081429 */ /* 0x000fe20000000000 */
[----:B------:R-:W-:Y:S10]  /*03c0*/  @P1 BRA `(.L_x_5) ;  /* 0x0000000000101947 */ /* 0x000ff40003800000 */
[----:B------:R-:W-:-:S14]  /*03d0*/  DSETP.NEU.AND P1, PT, |R4|, +INF , PT ;  /* 0x7ff000000400742a */ /* 0x000fdc0003f2d200 */
[----:B------:R-:W-:Y:S02]  /*03e0*/  @!P1 IMAD.MOV.U32 R0, RZ, RZ, -0x100000 ;  /* 0xfff00000ff009424 */ /* 0x000fe400078e00ff */
[----:B------:R-:W-:-:S03]  /*03f0*/  @!P1 IMAD.MOV.U32 R8, RZ, RZ, RZ ;  /* 0x000000ffff089224 */ /* 0x000fc600078e00ff */
[----:B------:R-:W-:-:S07]  /*0400*/  @!P1 SEL R9, R0, 0x7ff00000, !P0 ;  /* 0x7ff0000000099807 */ /* 0x000fce0004000000 */
.L_x_5:
[----:B------:R-:W-:Y:S05]  /*0410*/  BSYNC.RECONVERGENT B1 ;  /* 0x0000000000017941 */ /* 0x000fea0003800200 */
.L_x_4:
[----:B------:R-:W-:Y:S01]  /*0420*/  BSSY.RECONVERGENT B1, `(.L_x_6) ;  /* 0x000000b000017945 */ /* 0x000fe20003800200 */
[----:B------:R-:W-:Y:S02]  /*0430*/  FSEL R4, R8, RZ, P3 ;  /* 0x000000ff08047208 */ /* 0x000fe40001800000 */
[----:B------:R-:W-:Y:S01]  /*0440*/  FSEL R5, R9, 1.875, P3 ;  /* 0x3ff0000009057808 */ /* 0x000fe20001800000 */
[----:B------:R-:W-:Y:S06]  /*0450*/  @P4 BRA `(.L_x_7) ;  /* 0x00000000000c4947 */ /* 0x000fec0003800000 */
[----:B------:R-:W-:-:S07]  /*0460*/  MOV R6, 0x480 ;  /* 0x0000048000067802 */ /* 0x000fce0000000f00 */
[----:B------:R-:W-:Y:S05]  /*0470*/  CALL.REL.NOINC `($__internal_0_$__cuda_sm20_rcp_rn_f32_slowpath) ;  /* 0x0000005400c87944 */ /* 0x000fea0003c00000 */
[----:B------:R-:W-:Y:S05]  /*0480*/  BRA `(.L_x_8) ;  /* 0x0000000000107947 */ /* 0x000fea0003800000 */
.L_x_7:
[----:B------:R-:W0:Y:S02]  /*0490*/  MUFU.RCP R28, R21 ;  /* 0x00000015001c7308 */ /* 0x000e240000001000 */
[----:B0-----:R-:W-:-:S04]  /*04a0*/  FFMA R0, R21, R28, -1 ;  /* 0xbf80000015007423 */ /* 0x001fc8000000001c */
[----:B------:R-:W-:-:S04]  /*04b0*/  FADD.FTZ R3, -R0, -RZ ;  /* 0x800000ff00037221 */ /* 0x000fc80000010100 */
[----:B------:R-:W-:-:S07]  /*04c0*/  FFMA R28, R28, R3, R28 ;  /* 0x000000031c1c7223 */ /* 0x000fce000000001c */
.L_x_8:
[----:B------:R-:W-:Y:S05]  /*04d0*/  BSYNC.RECONVERGENT B1 ;  /* 0x0000000000017941 */ /* 0x000fea0003800200 */
.L_x_6:
[----:B------:R-:W0:Y:S01]  /*04e0*/  F2F.F64.F32 R6, R28 ;  /* 0x0000001c00067310 */ /* 0x000e220000201800 */
[----:B------:R-:W-:Y:S01]  /*04f0*/  BSSY.RECONVERGENT B1, `(.L_x_9) ;  /* 0x0000006000017945 */ /* 0x000fe20003800200 */
[----:B------:R-:W-:Y:S01]  /*0500*/  MOV R0, 0x550 ;  /* 0x0000055000007802 */ /* 0x000fe20000000f00 */
[----:B0-----:R-:W-:-:S10]  /*0510*/  DADD R8, -RZ, |R6| ;  /* 0x00000000ff087229 */ /* 0x001fd40000000506 */
[----:B------:R-:W-:Y:S02]  /*0520*/  IMAD.MOV.U32 R10, RZ, RZ, R8 ;  /* 0x000000ffff0a7224 */ /* 0x000fe400078e0008 */
[----:B------:R-:W-:-:S07]  /*0530*/  IMAD.MOV.U32 R3, RZ, RZ, R9 ;  /* 0x000000ffff037224 */ /* 0x000fce00078e0009 */
[----:B------:R-:W-:Y:S05]  /*0540*/  CALL.REL.NOINC `($_Z9antKernelPiS_PfS_S_$__internal_accurate_pow) ;  /* 0x0000006000147944 */ /* 0x000fea0003c00000 */
[----:B------:R-:W-:Y:S05]  /*0550*/  BSYNC.RECONVERGENT B1 ;  /* 0x0000000000017941 */ /* 0x000fea0003800200 */
.L_x_9:
[C---:B------:R-:W-:Y:S01]  /*0560*/  DADD R10, R6.reuse, 1 ;  /* 0x3ff00000060a7429 */ /* 0x040fe20000000000 */
[----:B------:R-:W-:Y:S01]  /*0570*/  ISETP.GE.AND P0, PT, R7, RZ, PT ;  /* 0x000000ff0700720c */ /* 0x000fe20003f06270 */
[----:B------:R-:W-:Y:S01]  /*0580*/  DADD R12, -RZ, -R8 ;  /* 0x00000000ff0c7229 */ /* 0x000fe20000000908 */
[----:B------:R-:W-:Y:S01]  /*0590*/  IMAD.MOV.U32 R0, RZ, RZ, -0x100000 ;  /* 0xfff00000ff007424 */ /* 0x000fe200078e00ff */
[----:B------:R-:W-:Y:S01]  /*05a0*/  DSETP.NEU.AND P3, PT, |R6|, +INF , PT ;  /* 0x7ff000000600742a */ /* 0x000fe20003f6d200 */
[----:B------:R-:W-:-:S03]  /*05b0*/  FSETP.NEU.AND P1, PT, R28, RZ, PT ;  /* 0x000000ff1c00720b */ /* 0x000fc60003f2d000 */
[----:B------:R-:W-:Y:S02]  /*05c0*/  SEL R0, R0, 0x7ff00000, !P0 ;  /* 0x7ff0000000007807 */ /* 0x000fe40004000000 */
[----:B------:R-:W-:Y:S02]  /*05d0*/  LOP3.LUT R10, R11, 0x7ff00000, RZ, 0xc0, !PT ;  /* 0x7ff000000b0a7812 */ /* 0x000fe400078ec0ff */
[----:B------:R-:W-:Y:S02]  /*05e0*/  FSEL R9, R13, R9, !P0 ;  /* 0x000000090d097208 */ /* 0x000fe40004000000 */
[----:B------:R-:W-:Y:S02]  /*05f0*/  FSEL R6, R12, R8, !P0 ;  /* 0x000000080c067208 */ /* 0x000fe40004000000 */
[----:B------:R-:W-:Y:S02]  /*0600*/  ISETP.NE.AND P2, PT, R10, 0x7ff00000, PT ;  /* 0x7ff000000a00780c */ /* 0x000fe40003f45270 */
[----:B------:R-:W-:-:S02]  /*0610*/  FSEL R7, R7, R9, !P1 ;  /* 0x0000000907077208 */ /* 0x000fc40004800000 */
[----:B------:R-:W-:Y:S02]  /*0620*/  FSEL R6, R6, RZ, P1 ;  /* 0x000000ff06067208 */ /* 0x000fe40000800000 */
[----:B------:R-:W-:Y:S02]  /*0630*/  FSETP.NEU.AND P0, PT, R28, 1, PT ;  /* 0x3f8000001c00780b */ /* 0x000fe40003f0d000 */
[----:B------:R-:W-:Y:S02]  /*0640*/  @!P3 FSEL R6, R6, RZ, P2 ;  /* 0x000000ff0606b208 */ /* 0x000fe40001000000 */
[----:B------:R-:W-:Y:S02]  /*0650*/  @!P3 FSEL R7, R0, R7, !P2 ;  /* 0x000000070007b208 */ /* 0x000fe40005000000 */
[----:B------:R-:W-:Y:S02]  /*0660*/  FSEL R6, R6, RZ, P0 ;  /* 0x000000ff06067208 */ /* 0x000fe40000000000 */
[----:B------:R-:W-:-:S06]  /*0670*/  FSEL R7, R7, 1.875, P0 ;  /* 0x3ff0000007077808 */ /* 0x000fcc0000000000 */
[----:B------:R-:W-:-:S06]  /*0680*/  DMUL R4, R4, R6 ;  /* 0x0000000604047228 */ /* 0x000fcc0000000000 */
[----:B------:R0:W1:Y:S05]  /*0690*/  F2F.F32.F64 R7, R4 ;  /* 0x0000000400077310 */ /* 0x00006a0000301000 */
.L_x_2:
[----:B------:R-:W-:Y:S05]  /*06a0*/  BSYNC.RECONVERGENT B0 ;  /* 0x0000000000007941 */ /* 0x000fea0003800200 */
.L_x_1:
[----:B------:R-:W2:Y:S01]  /*06b0*/  S2R R0, SR_CgaCtaId ;  /* 0x0000000000007919 */ /* 0x000ea20000008800 */
[----:B------:R-:W-:Y:S01]  /*06c0*/  MOV R3, 0x400 ;  /* 0x0000040000037802 */ /* 0x000fe20000000f00 */
[----:B------:R-:W-:Y:S05]  /*06d0*/  WARPSYNC.ALL ;  /* 0x0000000000007948 */ /* 0x000fea0003800000 */
[----:B------:R-:W-:Y:S02]  /*06e0*/  ISETP.NE.AND P1, PT, R29, RZ, PT ;  /* 0x000000ff1d00720c */ /* 0x000fe40003f25270 */
[----:B--2---:R-:W-:-:S05]  /*06f0*/  LEA R3, R0, R3, 0x18 ;  /* 0x0000000300037211 */ /* 0x004fca00078ec0ff */
[----:B------:R-:W-:-:S05]  /*0700*/  IMAD R28, R18, 0x4, R3 ;  /* 0x00000004121c7824 */ /* 0x000fca00078e0203 */
[----:B-1----:R-:W-:Y:S01]  /*0710*/  STS [R28], R7 ;  /* 0x000000071c007388 */ /* 0x002fe20000000800 */
[----:B------:R-:W-:Y:S01]  /*0720*/  BAR.SYNC.DEFER_BLOCKING 0x0 ;  /* 0x0000000000007b1d */ /* 0x000fe20000010000 */
[----:B------:R-:W-:-:S05]  /*0730*/  PLOP3.LUT P0, PT, PT, PT, PT, 0x8, 0x80 ;  /* 0x000000000080781c */ /* 0x000fca0003f0e170 */
[----:B------:R-:W1:Y:S04]  /*0740*/  LDS.128 R20, [R3] ;  /* 0x0000000003147984 */ /* 0x000e680000000c00 */
[----:B------:R-:W2:Y:S04]  /*0750*/  LDS.128 R12, [R3+0x10] ;  /* 0x00001000030c7984 */ /* 0x000ea80000000c00 */
[----:B------:R-:W3:Y:S04]  /*0760*/  LDS.128 R24, [R3+0x20] ;  /* 0x0000200003187984 */ /* 0x000ee80000000c00 */
[----:B------:R-:W4:Y:S01]  /*0770*/  LDS.128 R8, [R3+0x30] ;  /* 0x0000300003087984 */ /* 0x000f220000000c00 */
[----:B-1----:R-:W-:-:S04]  /*0780*/  FADD R20, RZ, R20 ;  /* 0x00000014ff147221 */ /* 0x002fc80000000000 */
[----:B------:R-:W-:-:S04]  /*0790*/  FADD R21, R20, R21 ;  /* 0x0000001514157221 */ /* 0x000fc80000000000 */
[----:B------:R-:W-:-:S04]  /*07a0*/  FADD R22, R21, R22 ;  /* 0x0000001615167221 */ /* 0x000fc80000000000 */
[----:B------:R-:W-:-:S04]  /*07b0*/  FADD R23, R22, R23 ;  /* 0x0000001716177221 */ /* 0x000fc80000000000 */
[----:B--2---:R-:W-:Y:S02]  /*07c0*/  FADD R12, R23, R12 ;  /* 0x0000000c170c7221 */ /* 0x004fe40000000000 */
[----:B------:R-:W1:Y:S02]  /*07d0*/  LDS.128 R20, [R3+0x40] ;  /* 0x0000400003147984 */ /* 0x000e640000000c00 */
[----:B------:R-:W-:-:S04]  /*07e0*/  FADD R13, R12, R13 ;  /* 0x0000000d0c0d7221 */ /* 0x000fc80000000000 */
[----:B------:R-:W-:-:S04]  /*07f0*/  FADD R14, R13, R14 ;  /* 0x0000000e0d0e7221 */ /* 0x000fc80000000000 */
[----:B------:R-:W-:-:S04]  /*0800*/  FADD R15, R14, R15 ;  /* 0x0000000f0e0f7221 */ /* 0x000fc80000000000 */
[----:B---3--:R-:W-:Y:S02]  /*0810*/  FADD R24, R15, R24 ;  /* 0x000000180f187221 */ /* 0x008fe40000000000 */
[----:B------:R-:W2:Y:S02]  /*0820*/  LDS.128 R12, [R3+0x50] ;  /* 0x00005000030c7984 */ /* 0x000ea40000000c00 */
[----:B------:R-:W-:-:S04]  /*0830*/  FADD R25, R24, R25 ;  /* 0x0000001918197221 */ /* 0x000fc80000000000 */
[----:B------:R-:W-:-:S04]  /*0840*/  FADD R26, R25, R26 ;  /* 0x0000001a191a7221 */ /* 0x000fc80000000000 */
[----:B------:R-:W-:-:S04]  /*0850*/  FADD R27, R26, R27 ;  /* 0x0000001b1a1b7221 */ /* 0x000fc80000000000 */
[----:B----4-:R-:W-:Y:S02]  /*0860*/  FADD R8, R27, R8 ;  /* 0x000000081b087221 */ /* 0x010fe40000000000 */
[----:B------:R-:W3:Y:S02]  /*0870*/  LDS.128 R24, [R3+0x60] ;  /* 0x0000600003187984 */ /* 0x000ee40000000c00 */
[----:B------:R-:W-:-:S04]  /*0880*/  FADD R9, R8, R9 ;  /* 0x0000000908097221 */ /* 0x000fc80000000000 */
[----:B------:R-:W-:-:S04]  /*0890*/  FADD R10, R9, R10 ;  /* 0x0000000a090a7221 */ /* 0x000fc80000000000 */
[----:B------:R-:W-:-:S04]  /*08a0*/  FADD R11, R10, R11 ;  /* 0x0000000b0a0b7221 */ /* 0x000fc80000000000 */
[----:B-1----:R-:W-:Y:S02]  /*08b0*/  FADD R20, R11, R20 ;  /* 0x000000140b147221 */ /* 0x002fe40000000000 */
[----:B------:R-:W1:Y:S02]  /*08c0*/  LDS.128 R8, [R3+0x70] ;  /* 0x0000700003087984 */ /* 0x000e640000000c00 */
[----:B------:R-:W-:-:S04]  /*08d0*/  FADD R21, R20, R21 ;  /* 0x0000001514157221 */ /* 0x000fc80000000000 */
[----:B------:R-:W-:-:S04]  /*08e0*/  FADD R22, R21, R22 ;  /* 0x0000001615167221 */ /* 0x000fc80000000000 */
[----:B------:R-:W-:-:S04]  /*08f0*/  FADD R23, R22, R23 ;  /* 0x0000001716177221 */ /* 0x000fc80000000000 */
[----:B--2---:R-:W-:Y:S02]  /*0900*/  FADD R12, R23, R12 ;  /* 0x0000000c170c7221 */ /* 0x004fe40000000000 */
[----:B------:R-:W2:Y:S02]  /*0910*/  LDS.128 R20, [R3+0x80] ;  /* 0x0000800003147984 */ /* 0x000ea40000000c00 */
[----:B------:R-:W-:-:S04]  /*0920*/  FADD R13, R12, R13 ;  /* 0x0000000d0c0d7221 */ /* 0x000fc80000000000 */
[----:B------:R-:W-:-:S04]  /*0930*/  FADD R14, R13, R14 ;  /* 0x0000000e0d0e7221 */ /* 0x000fc80000000000 */
[----:B------:R-:W-:-:S04]  /*0940*/  FADD R15, R14, R15 ;  /* 0x0000000f0e0f7221 */ /* 0x000fc80000000000 */
[----:B---3--:R-:W-:Y:S02]  /*0950*/  FADD R24, R15, R24 ;  /* 0x000000180f187221 */ /* 0x008fe40000000000 */
        /* <DEDUP_REMOVED lines=79> */
[----:B-1----:R-:W-:-:S04]  /*0e50*/  FADD R24, R15, R24 ;  /* 0x000000180f187221 */ /* 0x002fc80000000000 */
[----:B------:R-:W-:-:S04]  /*0e60*/  FADD R25, R24, R25 ;  /* 0x0000001918197221 */ /* 0x000fc80000000000 */
[----:B------:R-:W-:-:S04]  /*0e70*/  FADD R26, R25, R26 ;  /* 0x0000001a191a7221 */ /* 0x000fc80000000000 */
[----:B------:R-:W-:-:S04]  /*0e80*/  FADD R27, R26, R27 ;  /* 0x0000001b1a1b7221 */ /* 0x000fc80000000000 */
[----:B--2---:R-:W-:-:S04]  /*0e90*/  FADD R8, R27, R8 ;  /* 0x000000081b087221 */ /* 0x004fc80000000000 */
[----:B------:R-:W-:-:S04]  /*0ea0*/  FADD R9, R8, R9 ;  /* 0x0000000908097221 */ /* 0x000fc80000000000 */
[----:B------:R-:W-:-:S04]  /*0eb0*/  FADD R10, R9, R10 ;  /* 0x0000000a090a7221 */ /* 0x000fc80000000000 */
[----:B------:R-:W-:-:S04]  /*0ec0*/  FADD R11, R10, R11 ;  /* 0x0000000b0a0b7221 */ /* 0x000fc80000000000 */
[----:B---3--:R-:W-:-:S04]  /*0ed0*/  FADD R20, R11, R20 ;  /* 0x000000140b147221 */ /* 0x008fc80000000000 */
[----:B------:R-:W-:Y:S01]  /*0ee0*/  FADD R21, R20, R21 ;  /* 0x0000001514157221 */ /* 0x000fe20000000000 */
[----:B------:R-:W-:Y:S06]  /*0ef0*/  BAR.SYNC.DEFER_BLOCKING 0x0 ;  /* 0x0000000000007b1d */ /* 0x000fec0000010000 */
[----:B------:R-:W-:Y:S05]  /*0f00*/  @P1 BRA `(.L_x_10) ;  /* 0x00000000000c1947 */ /* 0x000fea0003800000 */
[----:B------:R-:W-:-:S04]  /*0f10*/  ISETP.NE.AND P0, PT, R18, 0x60, PT ;  /* 0x000000601200780c */ /* 0x000fc80003f05270 */
[----:B------:R-:W-:-:S04]  /*0f20*/  ISETP.EQ.OR P0, PT, R18, 0x23, !P0 ;  /* 0x000000231200780c */ /* 0x000fc80004702670 */
[----:B------:R-:W-:-:S13]  /*0f30*/  ISETP.EQ.OR P0, PT, R18, 0x14, P0 ;  /* 0x000000141200780c */ /* 0x000fda0000702670 */
.L_x_10:
[----:B------:R-:W-:Y:S01]  /*0f40*/  ISETP.NE.OR P0, PT, R30, 0x1, !P0 ;  /* 0x000000011e00780c */ /* 0x000fe20004705670 */
[----:B------:R-:W-:Y:S01]  /*0f50*/  FADD R22, R21, R22 ;  /* 0x0000001615167221 */ /* 0x000fe20000000000 */
[----:B------:R-:W-:Y:S03]  /*0f60*/  BSSY.RECONVERGENT B6, `(.L_x_11) ;  /* 0x000000e000067945 */ /* 0x000fe60003800200 */
[----:B------:R-:W-:-:S08]  /*0f70*/  FADD R23, R22, R23 ;  /* 0x0000001716177221 */ /* 0x000fd00000000000 */
[----:B------:R-:W-:Y:S05]  /*0f80*/  @P0 BRA `(.L_x_12) ;  /* 0x00000000002c0947 */ /* 0x000fea0003800000 */
[----:B------:R-:W1:Y:S01]  /*0f90*/  F2F.F64.F32 R8, R23 ;  /* 0x0000001700087310 */ /* 0x000e620000201800 */
[----:B------:R-:W-:Y:S01]  /*0fa0*/  MOV R0, 0x0 ;  /* 0x0000000000007802 */ /* 0x000fe20000000f00 */
[----:B------:R-:W0:Y:S01]  /*0fb0*/  LDCU.64 UR4, c[0x4][0x48] ;  /* 0x01000900ff0477ac */ /* 0x000e220008000a00 */
[----:B------:R-:W-:Y:S02]  /*0fc0*/  IMAD.MOV.U32 R6, RZ, RZ, R19 ;  /* 0x000000ffff067224 */ /* 0x000fe400078e0013 */
[----:B------:R2:W3:Y:S01]  /*0fd0*/  LDC.64 R10, c[0x4][R0] ;  /* 0x01000000000a7b82 */ /* 0x0004e20000000a00 */
[----:B------:R-:W-:Y:S01]  /*0fe0*/  IMAD.MOV.U32 R7, RZ, RZ, R2 ;  /* 0x000000ffff077224 */ /* 0x000fe200078e0002 */
[----:B-1----:R2:W-:Y:S01]  /*0ff0*/  STL.64 [R1], R8 ;  /* 0x0000000801007387 */ /* 0x0025e20000100a00 */
[----:B0-----:R-:W-:Y:S02]  /*1000*/  IMAD.U32 R4, RZ, RZ, UR4 ;  /* 0x00000004ff047e24 */ /* 0x001fe4000f8e00ff */
[----:B------:R-:W-:-:S07]  /*1010*/  IMAD.U32 R5, RZ, RZ, UR5 ;  /* 0x00000005ff057e24 */ /* 0x000fce000f8e00ff */
[----:B------:R-:W-:-:S07]  /*1020*/  LEPC R20, `(.L_x_12) ;  /* 0x000000001014794e */ /* 0x000fce0000000000 */
[----:B--23-5:R-:W-:Y:S05]  /*1030*/  CALL.ABS.NOINC R10 ;  /* 0x000000000a007343 */ /* 0x02cfea0003c00000 */
.L_x_12:
[----:B------:R-:W-:Y:S05]  /*1040*/  BSYNC.RECONVERGENT B6 ;  /* 0x0000000000067941 */ /* 0x000fea0003800200 */
.L_x_11:
[----:B------:R-:W1:Y:S01]  /*1050*/  LDS R0, [R28] ;  /* 0x000000001c007984 */ /* 0x000e620000000800 */
[----:B0-----:R-:W0:Y:S01]  /*1060*/  MUFU.RCP R4, R23 ;  /* 0x0000001700047308 */ /* 0x001e220000001000 */
[----:B------:R-:W-:Y:S01]  /*1070*/  BSSY.RECONVERGENT B0, `(.L_x_13) ;  /* 0x000000b000007945 */ /* 0x000fe20003800200 */
[----:B0-----:R-:W-:-:S04]  /*1080*/  FFMA R3, -R23, R4, 1 ;  /* 0x3f80000017037423 */ /* 0x001fc80000000104 */
[----:B------:R-:W-:Y:S02]  /*1090*/  FFMA R3, R4, R3, R4 ;  /* 0x0000000304037223 */ /* 0x000fe40000000004 */
[----:B-1----:R-:W0:Y:S02]  /*10a0*/  FCHK P0, R0, R23 ;  /* 0x0000001700007302 */ /* 0x002e240000000000 */
[----:B------:R-:W-:-:S04]  /*10b0*/  FFMA R4, R0, R3, RZ ;  /* 0x0000000300047223 */ /* 0x000fc800000000ff */
[----:B------:R-:W-:-:S04]  /*10c0*/  FFMA R5, -R23, R4, R0 ;  /* 0x0000000417057223 */ /* 0x000fc80000000100 */
[----:B------:R-:W-:Y:S01]  /*10d0*/  FFMA R3, R3, R5, R4 ;  /* 0x0000000503037223 */ /* 0x000fe20000000004 */
[----:B0-----:R-:W-:Y:S06]  /*10e0*/  @!P0 BRA `(.L_x_14) ;  /* 0x00000000000c8947 */ /* 0x001fec0003800000 */
[----:B------:R-:W-:-:S07]  /*10f0*/  MOV R4, 0x1110 ;  /* 0x0000111000047802 */ /* 0x000fce0000000f00 */
[----:B-----5:R-:W-:Y:S05]  /*1100*/  CALL.REL.NOINC `($__internal_1_$__cuda_sm3x_div_rn_noftz_f32_slowpath) ;  /* 0x0000004c007c7944 */ /* 0x020fea0003c00000 */
[----:B------:R-:W-:-:S07]  /*1110*/  IMAD.MOV.U32 R3, RZ, RZ, R0 ;  /* 0x000000ffff037224 */ /* 0x000fce00078e0000 */
.L_x_14:
[----:B------:R-:W-:Y:S05]  /*1120*/  BSYNC.RECONVERGENT B0 ;  /* 0x0000000000007941 */ /* 0x000fea0003800200 */
.L_x_13:
[----:B------:R0:W-:Y:S02]  /*1130*/  STS [R28], R3 ;  /* 0x000000031c007388 */ /* 0x0001e40000000800 */
.L_x_0:
[----:B------:R-:W-:Y:S01]  /*1140*/  VIADD R0, R30, 0xffffffff ;  /* 0xffffffff1e007836 */ /* 0x000fe20000000000 */
[----:B------:R-:W-:Y:S01]  /*1150*/  LOP3.LUT P0, RZ, R29, R18, RZ, 0xfc, !PT ;  /* 0x000000121dff7212 */ /* 0x000fe2000780fcff */
[----:B------:R-:W-:Y:S05]  /*1160*/  WARPSYNC.ALL ;  /* 0x0000000000007948 */ /* 0x000fea0003800000 */
[----:B------:R-:W-:Y:S01]  /*1170*/  BAR.SYNC.DEFER_BLOCKING 0x0 ;  /* 0x0000000000007b1d */ /* 0x000fe20000010000 */
[----:B------:R-:W-:-:S05]  /*1180*/  ISETP.GT.U32.OR P0, PT, R0, 0x2, P0 ;  /* 0x000000020000780c */ /* 0x000fca0000704470 */
[----:B------:R-:W-:Y:S08]  /*1190*/  BSSY.RECONVERGENT B7, `(.L_x_15) ;  /* 0x0000056000077945 */ /* 0x000ff00003800200 */
[----:B------:R-:W-:Y:S05]  /*11a0*/  @P0 BRA `(.L_x_16) ;  /* 0x0000000400500947 */ /* 0x000fea0003800000 */
[----:B------:R-:W1:Y:S01]  /*11b0*/  S2UR UR5, SR_CgaCtaId ;  /* 0x00000000000579c3 */ /* 0x000e620000008800 */
[----:B------:R-:W-:Y:S01]  /*11c0*/  UMOV UR4, 0x400 ;  /* 0x0000040000047882 */ /* 0x000fe20000000000 */
[----:B------:R-:W-:Y:S01]  /*11d0*/  BSSY.RECONVERGENT B6, `(.L_x_17) ;  /* 0x0000040000067945 */ /* 0x000fe20003800200 */
[----:B0-----:R-:W-:Y:S02]  /*11e0*/  IMAD.MOV.U32 R28, RZ, RZ, RZ ;  /* 0x000000ffff1c7224 */ /* 0x001fe400078e00ff */
[----:B------:R-:W-:Y:S01]  /*11f0*/  IMAD.MOV.U32 R26, RZ, RZ, 0x8 ;  /* 0x00000008ff1a7424 */ /* 0x000fe200078e00ff */
[----:B-1----:R-:W-:-:S04]  /*1200*/  ULEA UR4, UR5, UR4, 0x18 ;  /* 0x0000000405047291 */ /* 0x002fc8000f8ec0ff */
[----:B------:R-:W-:-:S06]  /*1210*/  UIADD3 UR4, UPT, UPT, UR4, 0x8, URZ ;  /* 0x0000000804047890 */ /* 0x000fcc000fffe0ff */
[----:B------:R-:W-:-:S07]  /*1220*/  IMAD.U32 R25, RZ, RZ, UR4 ;  /* 0x00000004ff197e24 */ /* 0x000fce000f8e00ff */
.L_x_22:
[----:B------:R-:W0:Y:S01]  /*1230*/  LDS R3, [R25+-0x8] ;  /* 0xfffff80019037984 */ /* 0x000e220000000800 */
[----:B------:R-:W-:Y:S01]  /*1240*/  MOV R8, 0x0 ;  /* 0x0000000000087802 */ /* 0x000fe20000000f00 */
[----:B------:R-:W1:Y:S01]  /*1250*/  LDCU.64 UR4, c[0x4][0x50] ;  /* 0x01000a00ff0477ac */ /* 0x000e620008000a00 */
[----:B------:R-:W-:Y:S01]  /*1260*/  VIADD R26, R26, 0x10 ;  /* 0x000000101a1a7836 */ /* 0x000fe20000000000 */
[----:B------:R-:W-:-:S03]  /*1270*/  IADD3 R24, P0, PT, R19, 0x8, RZ ;  /* 0x0000000813187810 */ /* 0x000fc60007f1e0ff */
[----:B------:R-:W2:Y:S01]  /*1280*/  LDC.64 R8, c[0x4][R8] ;  /* 0x0100000008087b82 */ /* 0x000ea20000000a00 */
[----:B------:R-:W-:Y:S01]  /*1290*/  ISETP.NE.AND P1, PT, R26, 0x198, PT ;  /* 0x000001981a00780c */ /* 0x000fe20003f25270 */
[----:B------:R-:W-:Y:S02]  /*12a0*/  IMAD.X R23, RZ, RZ, R2, P0 ;  /* 0x000000ffff177224 */ /* 0x000fe400000e0602 */
[----:B------:R-:W-:Y:S01]  /*12b0*/  IMAD.MOV.U32 R6, RZ, RZ, R24 ;  /* 0x000000ffff067224 */ /* 0x000fe200078e0018 */
[----:B------:R-:W-:Y:S01]  /*12c0*/  P2R R27, PR, RZ, 0x2 ;  /* 0x00000002ff1b7803 */ /* 0x000fe20000000000 */
[----:B------:R-:W-:Y:S02]  /*12d0*/  IMAD.MOV.U32 R7, RZ, RZ, R23 ;  /* 0x000000ffff077224 */ /* 0x000fe400078e0017 */
[----:B-1----:R-:W-:Y:S02]  /*12e0*/  IMAD.U32 R4, RZ, RZ, UR4 ;  /* 0x00000004ff047e24 */ /* 0x002fe4000f8e00ff */
[----:B------:R-:W-:Y:S01]  /*12f0*/  IMAD.U32 R5, RZ, RZ, UR5 ;  /* 0x00000005ff057e24 */ /* 0x000fe2000f8e00ff */
[----:B0-----:R-:W0:Y:S01]  /*1300*/  F2F.F64.F32 R10, R3 ;  /* 0x00000003000a7310 */ /* 0x001e220000201800 */
[----:B------:R-:W-:Y:S01]  /*1310*/  FADD R28, R3, R28 ;  /* 0x0000001c031c7221 */ /* 0x000fe20000000000 */
[----:B0-2---:R0:W-:Y:S06]  /*1320*/  STL.64 [R1+0x8], R10 ;  /* 0x0000080a01007387 */ /* 0x0051ec0000100a00 */
[----:B------:R-:W-:-:S07]  /*1330*/  LEPC R20, `(.L_x_18) ;  /* 0x000000001014794e */ /* 0x000fce0000000000 */
[----:B0----5:R-:W-:Y:S05]  /*1340*/  CALL.ABS.NOINC R8 ;  /* 0x0000000008007343 */ /* 0x021fea0003c00000 */
.L_x_18:
[----:B------:R-:W0:Y:S01]  /*1350*/  LDS R3, [R25+-0x4] ;  /* 0xfffffc0019037984 */ /* 0x000e220000000800 */
[----:B------:R-:W-:Y:S01]  /*1360*/  MOV R22, 0x0 ;  /* 0x0000000000167802 */ /* 0x000fe20000000f00 */
[----:B------:R-:W1:Y:S01]  /*1370*/  LDCU.64 UR4, c[0x4][0x50] ;  /* 0x01000a00ff0477ac */ /* 0x000e620008000a00 */
[----:B------:R-:W-:Y:S02]  /*1380*/  IMAD.MOV.U32 R6, RZ, RZ, R24 ;  /* 0x000000ffff067224 */ /* 0x000fe400078e0018 */
[----:B------:R2:W3:Y:S01]  /*1390*/  LDC.64 R8, c[0x4][R22] ;  /* 0x0100000016087b82 */ /* 0x0004e20000000a00 */
[----:B------:R-:W-:Y:S02]  /*13a0*/  IMAD.MOV.U32 R7, RZ, RZ, R23 ;  /* 0x000000ffff077224 */ /* 0x000fe400078e0017 */
[----:B-1----:R-:W-:Y:S02]  /*13b0*/  IMAD.U32 R4, RZ, RZ, UR4 ;  /* 0x00000004ff047e24 */ /* 0x002fe4000f8e00ff */
[----:B------:R-:W-:Y:S01]  /*13c0*/  IMAD.U32 R5, RZ, RZ, UR5 ;  /* 0x00000005ff057e24 */ /* 0x000fe2000f8e00ff */
[----:B0-----:R-:W0:Y:S01]  /*13d0*/  F2F.F64.F32 R10, R3 ;  /* 0x00000003000a7310 */ /* 0x001e220000201800 */
[----:B------:R-:W-:Y:S01]  /*13e0*/  FADD R28, R28, R3 ;  /* 0x000000031c1c7221 */ /* 0x000fe20000000000 */
[----:B0--3--:R2:W-:Y:S06]  /*13f0*/  STL.64 [R1+0x8], R10 ;  /* 0x0000080a01007387 */ /* 0x0095ec0000100a00 */
[----:B------:R-:W-:-:S07]  /*1400*/  LEPC R20, `(.L_x_19) ;  /* 0x000000001014794e */ /* 0x000fce0000000000 */
[----:B--2---:R-:W-:Y:S05]  /*1410*/  CALL.ABS.NOINC R8 ;  /* 0x0000000008007343 */ /* 0x004fea0003c00000 */
.L_x_19:
[----:B------:R-:W0:Y:S01]  /*1420*/  LDS R3, [R25] ;  /* 0x0000000019037984 */ /* 0x000e220000000800 */
[----:B------:R1:W2:Y:S01]  /*1430*/  LDC.64 R8, c[0x4][R22] ;  /* 0x0100000016087b82 */ /* 0x0002a20000000a00 */
[----:B------:R-:W3:Y:S01]  /*1440*/  LDCU.64 UR4, c[0x4][0x50] ;  /* 0x01000a00ff0477ac */ /* 0x000ee20008000a00 */
[----:B------:R-:W-:Y:S02]  /*1450*/  IMAD.MOV.U32 R6, RZ, RZ, R24 ;  /* 0x000000ffff067224 */ /* 0x000fe400078e0018 */
[----:B------:R-:W-:Y:S02]  /*1460*/  IMAD.MOV.U32 R7, RZ, RZ, R23 ;  /* 0x000000ffff077224 */ /* 0x000fe400078e0017 */
[----:B---3--:R-:W-:Y:S02]  /*1470*/  IMAD.U32 R4, RZ, RZ, UR4 ;  /* 0x00000004ff047e24 */ /* 0x008fe4000f8e00ff */
[----:B------:R-:W-:Y:S01]  /*1480*/  IMAD.U32 R5, RZ, RZ, UR5 ;  /* 0x00000005ff057e24 */ /* 0x000fe2000f8e00ff */
[----:B0-----:R-:W0:Y:S01]  /*1490*/  F2F.F64.F32 R10, R3 ;  /* 0x00000003000a7310 */ /* 0x001e220000201800 */
[----:B------:R-:W-:Y:S01]  /*14a0*/  FADD R28, R28, R3 ;  /* 0x000000031c1c7221 */ /* 0x000fe20000000000 */
[----:B0-2---:R1:W-:Y:S06]  /*14b0*/  STL.64 [R1+0x8], R10 ;  /* 0x0000080a01007387 */ /* 0x0053ec0000100a00 */
[----:B------:R-:W-:-:S07]  /*14c0*/  LEPC R20, `(.L_x_20) ;  /* 0x000000001014794e */ /* 0x000fce0000000000 */
[----:B-1----:R-:W-:Y:S05]  /*14d0*/  CALL.ABS.NOINC R8 ;  /* 0x0000000008007343 */ /* 0x002fea0003c00000 */
.L_x_20:
[----:B------:R-:W0:Y:S01]  /*14e0*/  LDS R3, [R25+0x4] ;  /* 0x0000040019037984 */ /* 0x000e220000000800 */
        /* <DEDUP_REMOVED lines=11> */
.L_x_21:
[----:B------:R-:W-:Y:S01]  /*15a0*/  ISETP.NE.AND P6, PT, R27, RZ, PT ;  /* 0x000000ff1b00720c */ /* 0x000fe20003fc5270 */
[----:B------:R-:W-:-:S12]  /*15b0*/  VIADD R25, R25, 0x10 ;  /* 0x0000001019197836 */ /* 0x000fd80000000000 */
[----:B------:R-:W-:Y:S05]  /*15c0*/  @P6 BRA `(.L_x_22) ;  /* 0xfffffffc00186947 */ /* 0x000fea000383ffff */
[----:B------:R-:W-:Y:S05]  /*15d0*/  BSYNC.RECONVERGENT B6 ;  /* 0x0000000000067941 */ /* 0x000fea0003800200 */
.L_x_17:
[----:B------:R0:W1:Y:S01]  /*15e0*/  LDC.64 R8, c[0x4][R22] ;  /* 0x0100000016087b82 */ /* 0x0000620000000a00 */
[----:B------:R-:W2:Y:S01]  /*15f0*/  LDCU.64 UR4, c[0x4][0x58] ;  /* 0x01000b00ff0477ac */ /* 0x000ea20008000a00 */
[----:B------:R-:W-:Y:S01]  /*1600*/  CS2R R6, SRZ ;  /* 0x0000000000067805 */ /* 0x000fe2000001ff00 */
[----:B--2---:R-:W-:Y:S02]  /*1610*/  IMAD.U32 R4, RZ, RZ, UR4 ;  /* 0x00000004ff047e24 */ /* 0x004fe4000f8e00ff */
[----:B0-----:R-:W-:-:S07]  /*1620*/  IMAD.U32 R5, RZ, RZ, UR5 ;  /* 0x00000005ff057e24 */ /* 0x001fce000f8e00ff */
[----:B------:R-:W-:-:S07]  /*1630*/  LEPC R20, `(.L_x_23) ;  /* 0x000000001014794e */ /* 0x000fce0000000000 */
[----:B-1----:R-:W-:Y:S05]  /*1640*/  CALL.ABS.NOINC R8 ;  /* 0x0000000008007343 */ /* 0x002fea0003c00000 */
.L_x_23:
[----:B------:R-:W0:Y:S01]  /*1650*/  F2F.F64.F32 R10, R28 ;  /* 0x0000001c000a7310 */ /* 0x000e220000201800 */
[----:B------:R1:W2:Y:S01]  /*1660*/  LDC.64 R8, c[0x4][R22] ;  /* 0x0100000016087b82 */ /* 0x0002a20000000a00 */
[----:B------:R-:W3:Y:S01]  /*1670*/  LDCU.64 UR4, c[0x4][0x48] ;  /* 0x01000900ff0477ac */ /* 0x000ee20008000a00 */
[----:B------:R-:W-:Y:S02]  /*1680*/  IMAD.MOV.U32 R6, RZ, RZ, R24 ;  /* 0x000000ffff067224 */ /* 0x000fe400078e0018 */
[----:B------:R-:W-:Y:S01]  /*1690*/  IMAD.MOV.U32 R7, RZ, RZ, R23 ;  /* 0x000000ffff077224 */ /* 0x000fe200078e0017 */
[----:B0-----:R1:W-:Y:S01]  /*16a0*/  STL.64 [R1+0x8], R10 ;  /* 0x0000080a01007387 */ /* 0x0013e20000100a00 */
[----:B---3--:R-:W-:Y:S02]  /*16b0*/  IMAD.U32 R4, RZ, RZ, UR4 ;  /* 0x00000004ff047e24 */ /* 0x008fe4000f8e00ff */
[----:B------:R-:W-:-:S07]  /*16c0*/  IMAD.U32 R5, RZ, RZ, UR5 ;  /* 0x00000005ff057e24 */ /* 0x000fce000f8e00ff */
[----:B------:R-:W-:-:S07]  /*16d0*/  LEPC R20, `(.L_x_16) ;  /* 0x000000001014794e */ /* 0x000fce0000000000 */
[----:B-12---:R-:W-:Y:S05]  /*16e0*/  CALL.ABS.NOINC R8 ;  /* 0x0000000008007343 */ /* 0x006fea0003c00000 */
.L_x_16:
[----:B------:R-:W-:Y:S05]  /*16f0*/  BSYNC.RECONVERGENT B7 ;  /* 0x0000000000077941 */ /* 0x000fea0003800200 */
.L_x_15:
[----:B------:R-:W-:Y:S01]  /*1700*/  ISETP.NE.AND P0, PT, R18, RZ, PT ;  /* 0x000000ff1200720c */ /* 0x000fe20003f05270 */
[----:B------:R-:W-:-:S12]  /*1710*/  BSSY.RECONVERGENT B2, `(.L_x_24) ;  /* 0x0000433000027945 */ /* 0x000fd80003800200 */
[----:B------:R-:W-:Y:S05]  /*1720*/  @P0 BRA `(.L_x_25) ;  /* 0x0000004000c40947 */ /* 0x000fea0003800000 */
[----:B------:R-:W-:Y:S01]  /*1730*/  IMAD.MOV.U32 R6, RZ, RZ, -0x73410ed7 ;  /* 0x8cbef129ff067424 */ /* 0x000fe200078e00ff */
[----:B------:R-:W-:Y:S01]  /*1740*/  ISETP.NE.AND P0, PT, R29, RZ, PT ;  /* 0x000000ff1d00720c */ /* 0x000fe20003f05270 */
[----:B------:R-:W-:Y:S02]  /*1750*/  IMAD.MOV.U32 R7, RZ, RZ, -0x75bd8fc ;  /* 0xf8a42704ff077424 */ /* 0x000fe400078e00ff */
[----:B------:R-:W-:Y:S02]  /*1760*/  IMAD.MOV.U32 R10, RZ, RZ, -0x23270784 ;  /* 0xdcd8f87cff0a7424 */ /* 0x000fe400078e00ff */
[----:B------:R-:W-:Y:S01]  /*1770*/  IMAD.MOV.U32 R11, RZ, RZ, -0x66831c1b ;  /* 0x997ce3e5ff0b7424 */ /* 0x000fe200078e00ff */
[----:B------:R1:W-:Y:S01]  /*1780*/  STL.64 [R1+0x18], R6 ;  /* 0x0000180601007387 */ /* 0x0003e20000100a00 */
[----:B------:R-:W-:Y:S02]  /*1790*/  IMAD.MOV.U32 R4, RZ, RZ, -0x5f7f8e1f ;  /* 0xa08071e1ff047424 */ /* 0x000fe400078e00ff */
[----:B------:R-:W-:Y:S01]  /*17a0*/  IMAD.MOV.U32 R0, RZ, RZ, -0x5f7f8e1f ;  /* 0xa08071e1ff007424 */ /* 0x000fe200078e00ff */
[----:B------:R1:W-:Y:S01]  /*17b0*/  STL.64 [R1+0x20], R10 ;  /* 0x0000200a01007387 */ /* 0x0003e20000100a00 */
[----:B------:R-:W-:-:S03]  /*17c0*/  IMAD.MOV.U32 R9, RZ, RZ, -0x66831c1b ;  /* 0x997ce3e5ff097424 */ /* 0x000fc600078e00ff */
[----:B------:R1:W-:Y:S01]  /*17d0*/  STL [R1+0x14], R4 ;  /* 0x0000140401007387 */ /* 0x0003e20000100800 */
[----:B------:R-:W-:Y:S05]  /*17e0*/  @!P0 BRA `(.L_x_26) ;  /* 0x0000002400788947 */ /* 0x000fea0003800000 */
[----:B------:R-:W-:Y:S01]  /*17f0*/  BSSY.RECONVERGENT B1, `(.L_x_26) ;  /* 0x000025d000017945 */ /* 0x000fe20003800200 */
[----:B------:R-:W-:Y:S02]  /*1800*/  IMAD.MOV.U32 R12, RZ, RZ, RZ ;  /* 0x000000ffff0c7224 */ /* 0x000fe400078e00ff */
[----:B------:R-:W-:Y:S02]  /*1810*/  IMAD.MOV.U32 R0, RZ, RZ, -0x5f7f8e1f ;  /* 0xa08071e1ff007424 */ /* 0x000fe400078e00ff */
[----:B------:R-:W-:Y:S02]  /*1820*/  IMAD.MOV.U32 R13, RZ, RZ, R29 ;  /* 0x000000ffff0d7224 */ /* 0x000fe400078e001d */
[----:B------:R-:W-:Y:S02]  /*1830*/  IMAD.MOV.U32 R14, RZ, RZ, RZ ;  /* 0x000000ffff0e7224 */ /* 0x000fe400078e00ff */
[----:B------:R-:W-:-:S07]  /*1840*/  IMAD.MOV.U32 R9, RZ, RZ, -0x66831c1b ;  /* 0x997ce3e5ff097424 */ /* 0x000fce00078e00ff */
.L_x_41:
[----:B0-----:R-:W-:Y:S01]  /*1850*/  LOP3.LUT R3, R13, 0x3, RZ, 0xc0, !PT ;  /* 0x000000030d037812 */ /* 0x001fe200078ec0ff */
[----:B------:R-:W-:Y:S03]  /*1860*/  BSSY.RECONVERGENT B0, `(.L_x_27) ;  /* 0x000024f000007945 */ /* 0x000fe60003800200 */
[----:B------:R-:W-:-:S04]  /*1870*/  ISETP.NE.U32.AND P0, PT, R3, RZ, PT ;  /* 0x000000ff0300720c */ /* 0x000fc80003f05070 */
[----:B------:R-:W-:-:S13]  /*1880*/  ISETP.NE.AND.EX P0, PT, RZ, RZ, PT, P0 ;  /* 0x000000ffff00720c */ /* 0x000fda0003f05300 */
[----:B------:R-:W-:Y:S05]  /*1890*/  @!P0 BRA `(.L_x_28) ;  /* 0x00000024002c8947 */ /* 0x000fea0003800000 */
[----:B-1----:R-:W0:Y:S01]  /*18a0*/  LDC.64 R6, c[0x4][0x8] ;  /* 0x01000200ff067b82 */ /* 0x002e220000000a00 */
[----:B------:R-:W-:Y:S01]  /*18b0*/  BSSY.RECONVERGENT B3, `(.L_x_29) ;  /* 0x00000bc000037945 */ /* 0x000fe20003800200 */
[----:B------:R-:W-:Y:S01]  /*18c0*/  IMAD.MOV.U32 R0, RZ, RZ, RZ ;  /* 0x000000ffff007224 */ /* 0x000fe200078e00ff */
[----:B------:R-:W-:Y:S01]  /*18d0*/  CS2R R8, SRZ ;  /* 0x0000000000087805 */ /* 0x000fe2000001ff00 */
[----:B------:R-:W-:Y:S01]  /*18e0*/  IMAD.MOV.U32 R3, RZ, RZ, RZ ;  /* 0x000000ffff037224 */ /* 0x000fe200078e00ff */
[----:B------:R-:W-:Y:S01]  /*18f0*/  CS2R R4, SRZ ;  /* 0x0000000000047805 */ /* 0x000fe2000001ff00 */
[----:B0-----:R-:W-:-:S07]  /*1900*/  IMAD.WIDE.U32 R6, R12, 0xc80, R6 ;  /* 0x00000c800c067825 */ /* 0x001fce00078e0006 */
.L_x_32:
[----:B------:R-:W-:-:S06]  /*1910*/  IMAD R15, R3, 0x4, R16 ;  /* 0x00000004030f7824 */ /* 0x000fcc00078e0210 */
[----:B-----5:R-:W5:Y:S01]  /*1920*/  LDL R15, [R15+0x4] ;  /* 0x000004000f0f7983 */ /* 0x020f620000100800 */
[----:B------:R-:W-:Y:S01]  /*1930*/  BSSY.RECONVERGENT B4, `(.L_x_30) ;  /* 0x00000b0000047945 */ /* 0x000fe20003800200 */
[----:B------:R-:W-:-:S07]  /*1940*/  IMAD.MOV.U32 R18, RZ, RZ, RZ ;  /* 0x000000ffff127224 */ /* 0x000fce00078e00ff */
.L_x_31:
[----:B-----5:R-:W-:Y:S01]  /*1950*/  SHF.R.U32.HI R26, RZ, R18, R15 ;  /* 0x00000012ff1a7219 */ /* 0x020fe2000001160f */
[----:B------:R-:W-:-:S03]  /*1960*/  IMAD.SHL.U32 R11, R3, 0x20, RZ ;  /* 0x00000020030b7824 */ /* 0x000fc600078e00ff */
[----:B------:R-:W-:Y:S01]  /*1970*/  LOP3.LUT R20, R26, 0x1, RZ, 0xc0, !PT ;  /* 0x000000011a147812 */ /* 0x000fe200078ec0ff */
[----:B------:R-:W-:-:S03]  /*1980*/  IMAD.IADD R10, R11, 0x1, R18 ;  /* 0x000000010b0a7824 */ /* 0x000fc600078e0212 */
[----:B------:R-:W-:Y:S01]  /*1990*/  ISETP.NE.U32.AND P0, PT, R20, 0x1, PT ;  /* 0x000000011400780c */ /* 0x000fe20003f05070 */
[----:B------:R-:W-:-:S03]  /*19a0*/  IMAD R11, R10, 0x5, RZ ;  /* 0x000000050a0b7824 */ /* 0x000fc600078e02ff */
[----:B------:R-:W-:Y:S01]  /*19b0*/  R2P PR, R26, 0x7e ;  /* 0x0000007e1a007804 */ /* 0x000fe20000000000 */
[----:B------:R-:W-:-:S08]  /*19c0*/  IMAD.WIDE.U32 R10, R11, 0x4, R6 ;  /* 0x000000040b0a7825 */ /* 0x000fd000078e0006 */
[----:B------:R-:W2:Y:S04]  /*19d0*/  @!P0 LDG.E R21, desc[UR36][R10.64] ;  /* 0x000000240a158981 */ /* 0x000ea8000c1e1900 */
[----:B------:R-:W3:Y:S04]  /*19e0*/  @P1 LDG.E R25, desc[UR36][R10.64+0x14] ;  /* 0x000014240a191981 */ /* 0x000ee8000c1e1900 */
[----:B------:R-:W4:Y:S04]  /*19f0*/  @!P0 LDG.E R20, desc[UR36][R10.64+0x8] ;  /* 0x000008240a148981 */ /* 0x000f28000c1e1900 */
[----:B------:R-:W4:Y:S04]  /*1a00*/  @P2 LDG.E R27, desc[UR36][R10.64+0x28] ;  /* 0x000028240a1b2981 */ /* 0x000f28000c1e1900 */
[----:B------:R-:W4:Y:S04]  /*1a10*/  @!P0 LDG.E R23, desc[UR36][R10.64+0x4] ;  /* 0x000004240a178981 */ /* 0x000f28000c1e1900 */
[----:B------:R-:W4:Y:S04]  /*1a20*/  @P3 LDG.E R33, desc[UR36][R10.64+0x3c] ;  /* 0x00003c240a213981 */ /* 0x000f28000c1e1900 */
[----:B------:R-:W4:Y:S04]  /*1a30*/  @P4 LDG.E R35, desc[UR36][R10.64+0x50] ;  /* 0x000050240a234981 */ /* 0x000f28000c1e1900 */
[----:B------:R-:W4:Y:S04]  /*1a40*/  @!P0 LDG.E R22, desc[UR36][R10.64+0x10] ;  /* 0x000010240a168981 */ /* 0x000f28000c1e1900 */
[----:B------:R-:W4:Y:S04]  /*1a50*/  @P1 LDG.E R24, desc[UR36][R10.64+0x24] ;  /* 0x000024240a181981 */ /* 0x000f28000c1e1900 */
[----:B------:R-:W4:Y:S04]  /*1a60*/  @P2 LDG.E R28, desc[UR36][R10.64+0x30] ;  /* 0x000030240a1c2981 */ /* 0x000f28000c1e1900 */
[----:B------:R-:W4:Y:S01]  /*1a70*/  @P2 LDG.E R32, desc[UR36][R10.64+0x38] ;  /* 0x000038240a202981 */ /* 0x000f22000c1e1900 */
[----:B--2---:R-:W-:-:S03]  /*1a80*/  @!P0 LOP3.LUT R0, R0, R21, RZ, 0x3c, !PT ;  /* 0x0000001500008212 */ /* 0x004fc600078e3cff */
[----:B------:R-:W2:Y:S01]  /*1a90*/  @!P0 LDG.E R21, desc[UR36][R10.64+0xc] ;  /* 0x00000c240a158981 */ /* 0x000ea2000c1e1900 */
[----:B---3--:R-:W-:-:S03]  /*1aa0*/  @P1 LOP3.LUT R0, R0, R25, RZ, 0x3c, !PT ;  /* 0x0000001900001212 */ /* 0x008fc600078e3cff */
[----:B------:R-:W3:Y:S01]  /*1ab0*/  @P1 LDG.E R25, desc[UR36][R10.64+0x20] ;  /* 0x000020240a191981 */ /* 0x000ee2000c1e1900 */
[----:B----4-:R-:W-:-:S03]  /*1ac0*/  @!P0 LOP3.LUT R5, R5, R20, RZ, 0x3c, !PT ;  /* 0x0000001405058212 */ /* 0x010fc600078e3cff */
[----:B------:R-:W4:Y:S01]  /*1ad0*/  @P1 LDG.E R20, desc[UR36][R10.64+0x1c] ;  /* 0x00001c240a141981 */ /* 0x000f22000c1e1900 */
[----:B------:R-:W-:-:S03]  /*1ae0*/  @P2 LOP3.LUT R0, R0, R27, RZ, 0x3c, !PT ;  /* 0x0000001b00002212 */ /* 0x000fc600078e3cff */
[----:B------:R-:W4:Y:S01]  /*1af0*/  @P2 LDG.E R27, desc[UR36][R10.64+0x2c] ;  /* 0x00002c240a1b2981 */ /* 0x000f22000c1e1900 */
[----:B------:R-:W-:-:S03]  /*1b00*/  @!P0 LOP3.LUT R4, R4, R23, RZ, 0x3c, !PT ;  /* 0x0000001704048212 */ /* 0x000fc600078e3cff */
[----:B------:R-:W4:Y:S01]  /*1b10*/  @P1 LDG.E R23, desc[UR36][R10.64+0x18] ;  /* 0x000018240a171981 */ /* 0x000f22000c1e1900 */
[----:B------:R-:W-:-:S03]  /*1b20*/  @P3 LOP3.LUT R0, R0, R33, RZ, 0x3c, !PT ;  /* 0x0000002100003212 */ /* 0x000fc600078e3cff */
[----:B------:R-:W4:Y:S01]  /*1b30*/  @P5 LDG.E R33, desc[UR36][R10.64+0x64] ;  /* 0x000064240a215981 */ /* 0x000f22000c1e1900 */
[----:B------:R-:W-:-:S03]  /*1b40*/  @P4 LOP3.LUT R0, R0, R35, RZ, 0x3c, !PT ;  /* 0x0000002300004212 */ /* 0x000fc600078e3cff */
[----:B------:R-:W4:Y:S01]  /*1b50*/  @P6 LDG.E R35, desc[UR36][R10.64+0x78] ;  /* 0x000078240a236981 */ /* 0x000f22000c1e1900 */
[----:B------:R-:W-:-:S03]  /*1b60*/  @!P0 LOP3.LUT R9, R9, R22, RZ, 0x3c, !PT ;  /* 0x0000001609098212 */ /* 0x000fc600078e3cff */
[----:B------:R-:W4:Y:S01]  /*1b70*/  @P3 LDG.E R22, desc[UR36][R10.64+0x4c] ;  /* 0x00004c240a163981 */ /* 0x000f22000c1e1900 */
[----:B------:R-:W-:-:S03]  /*1b80*/  @P1 LOP3.LUT R9, R9, R24, RZ, 0x3c, !PT ;  /* 0x0000001809091212 */ /* 0x000fc600078e3cff */
[----:B------:R-:W4:Y:S01]  /*1b90*/  @P4 LDG.E R24, desc[UR36][R10.64+0x58] ;  /* 0x000058240a184981 */ /* 0x000f22000c1e1900 */
[----:B--2---:R-:W-:-:S03]  /*1ba0*/  @!P0 LOP3.LUT R8, R8, R21, RZ, 0x3c, !PT ;  /* 0x0000001508088212 */ /* 0x004fc600078e3cff */
[----:B------:R-:W2:Y:S01]  /*1bb0*/  @P2 LDG.E R21, desc[UR36][R10.64+0x34] ;  /* 0x000034240a152981 */ /* 0x000ea2000c1e1900 */
[----:B---3--:R-:W-:-:S03]  /*1bc0*/  @P1 LOP3.LUT R8, R8, R25, RZ, 0x3c, !PT ;  /* 0x0000001908081212 */ /* 0x008fc600078e3cff */
[----:B------:R-:W3:Y:S01]  /*1bd0*/  @P3 LDG.E R25, desc[UR36][R10.64+0x48] ;  /* 0x000048240a193981 */ /* 0x000ee2000c1e1900 */
[----:B----4-:R-:W-:-:S03]  /*1be0*/  @P1 LOP3.LUT R5, R5, R20, RZ, 0x3c, !PT ;  /* 0x0000001405051212 */ /* 0x010fc600078e3cff */
[----:B------:R-:W4:Y:S01]  /*1bf0*/  @P3 LDG.E R20, desc[UR36][R10.64+0x44] ;  /* 0x000044240a143981 */ /* 0x000f22000c1e1900 */
[----:B------:R-:W-:-:S03]  /*1c00*/  @P2 LOP3.LUT R5, R5, R28, RZ, 0x3c, !PT ;  /* 0x0000001c05052212 */ /* 0x000fc600078e3cff */
[----:B------:R-:W4:Y:S01]  /*1c10*/  @P4 LDG.E R28, desc[UR36][R10.64+0x60] ;  /* 0x000060240a1c4981 */ /* 0x000f22000c1e1900 */
[----:B------:R-:W-:-:S03]  /*1c20*/  @P1 LOP3.LUT R4, R4, R23, RZ, 0x3c, !PT ;  /* 0x0000001704041212 */ /* 0x000fc600078e3cff */
[----:B------:R-:W4:Y:S01]  /*1c30*/  @P3 LDG.E R23, desc[UR36][R10.64+0x40] ;  /* 0x000040240a173981 */ /* 0x000f22000c1e1900 */
[----:B------:R-:W-:Y:S02]  /*1c40*/  @P5 LOP3.LUT R0, R0, R33, RZ, 0x3c, !PT ;  /* 0x0000002100005212 */ /* 0x000fe400078e3cff */
[----:B------:R-:W-:Y:S01]  /*1c50*/  @P2 LOP3.LUT R4, R4, R27, RZ, 0x3c, !PT ;  /* 0x0000001b04042212 */ /* 0x000fe200078e3cff */
[----:B------:R-:W4:Y:S04]  /*1c60*/  @P4 LDG.E R33, desc[UR36][R10.64+0x5c] ;  /* 0x00005c240a214981 */ /* 0x000f28000c1e1900 */
[----:B------:R-:W4:Y:S01]  /*1c70*/  @P4 LDG.E R27, desc[UR36][R10.64+0x54] ;  /* 0x000054240a1b4981 */ /* 0x000f22000c1e1900 */
[----:B------:R-:W-:Y:S02]  /*1c80*/  LOP3.LUT P0, RZ, R26, 0x80, RZ, 0xc0, !PT ;  /* 0x000000801aff7812 */ /* 0x000fe4000780c0ff */
[----:B------:R-:W-:-:S02]  /*1c90*/  @P2 LOP3.LUT R9, R9, R32, RZ, 0x3c, !PT ;  /* 0x0000002009092212 */ /* 0x000fc400078e3cff */
[----:B------:R-:W-:Y:S02]  /*1ca0*/  @P6 LOP3.LUT R0, R0, R35, RZ, 0x3c, !PT ;  /* 0x0000002300006212 */ /* 0x000fe400078e3cff */
[----:B------:R-:W-:Y:S01]  /*1cb0*/  @P3 LOP3.LUT R9, R9, R22, RZ, 0x3c, !PT ;  /* 0x0000001609093212 */ /* 0x000fe200078e3cff */
[----:B------:R-:W4:Y:S04]  /*1cc0*/  @P5 LDG.E R35, desc[UR36][R10.64+0x68] ;  /* 0x000068240a235981 */ /* 0x000f28000c1e1900 */
[----:B------:R-:W4:Y:S04]  /*1cd0*/  @P5 LDG.E R22, desc[UR36][R10.64+0x74] ;  /* 0x000074240a165981 */ /* 0x000f28000c1e1900 */
[----:B------:R-:W4:Y:S04]  /*1ce0*/  @P0 LDG.E R37, desc[UR36][R10.64+0x8c] ;  /* 0x00008c240a250981 */ /* 0x000f28000c1e1900 */
[----:B------:R-:W4:Y:S04]  /*1cf0*/  @P0 LDG.E R32, desc[UR36][R10.64+0x94] ;  /* 0x000094240a200981 */ /* 0x000f28000c1e1900 */
[----:B------:R-:W4:Y:S01]  /*1d00*/  @P0 LDG.E R34, desc[UR36][R10.64+0x9c] ;  /* 0x00009c240a220981 */ /* 0x000f22000c1e1900 */
[----:B--2---:R-:W-:-:S03]  /*1d10*/  @P2 LOP3.LUT R8, R8, R21, RZ, 0x3c, !PT ;  /* 0x0000001508082212 */ /* 0x004fc600078e3cff */
[----:B------:R-:W2:Y:S01]  /*1d20*/  @P5 LDG.E R21, desc[UR36][R10.64+0x70] ;  /* 0x000070240a155981 */ /* 0x000ea2000c1e1900 */
[----:B---3--:R-:W-:-:S03]  /*1d30*/  @P3 LOP3.LUT R8, R8, R25, RZ, 0x3c, !PT ;  /* 0x0000001908083212 */ /* 0x008fc600078e3cff */
[----:B------:R-:W3:Y:S01]  /*1d40*/  @P6 LDG.E R25, desc[UR36][R10.64+0x84] ;  /* 0x000084240a196981 */ /* 0x000ee2000c1e1900 */
[----:B----4-:R-:W-:-:S03]  /*1d50*/  @P3 LOP3.LUT R5, R5, R20, RZ, 0x3c, !PT ;  /* 0x0000001405053212 */ /* 0x010fc600078e3cff */
[----:B------:R-:W4:Y:S01]  /*1d60*/  @P5 LDG.E R20, desc[UR36][R10.64+0x6c] ;  /* 0x00006c240a145981 */ /* 0x000f22000c1e1900 */
[----:B------:R-:W-:Y:S02]  /*1d70*/  @P4 LOP3.LUT R9, R9, R28, RZ, 0x3c, !PT ;  /* 0x0000001c09094212 */ /* 0x000fe400078e3cff */
[----:B------:R-:W-:Y:S01]  /*1d80*/  @P4 LOP3.LUT R5, R5, R24, RZ, 0x3c, !PT ;  /* 0x0000001805054212 */ /* 0x000fe200078e3cff */
[----:B------:R-:W4:Y:S01]  /*1d90*/  @P6 LDG.E R28, desc[UR36][R10.64+0x88] ;  /* 0x000088240a1c6981 */ /* 0x000f22000c1e1900 */
[----:B------:R-:W-:-:S03]  /*1da0*/  @P3 LOP3.LUT R4, R4, R23, RZ, 0x3c, !PT ;  /* 0x0000001704043212 */ /* 0x000fc600078e3cff */
[----:B------:R-:W4:Y:S04]  /*1db0*/  @P6 LDG.E R23, desc[UR36][R10.64+0x7c] ;  /* 0x00007c240a176981 */ /* 0x000f28000c1e1900 */
[----:B------:R-:W4:Y:S01]  /*1dc0*/  @P6 LDG.E R24, desc[UR36][R10.64+0x80] ;  /* 0x000080240a186981 */ /* 0x000f22000c1e1900 */
[----:B------:R-:W-:Y:S02]  /*1dd0*/  @P4 LOP3.LUT R8, R8, R33, RZ, 0x3c, !PT ;  /* 0x0000002108084212 */ /* 0x000fe400078e3cff */
[----:B------:R-:W-:Y:S01]  /*1de0*/  @P4 LOP3.LUT R4, R4, R27, RZ, 0x3c, !PT ;  /* 0x0000001b04044212 */ /* 0x000fe200078e3cff */
[----:B------:R-:W4:Y:S04]  /*1df0*/  @P0 LDG.E R33, desc[UR36][R10.64+0x98] ;  /* 0x000098240a210981 */ /* 0x000f28000c1e1900 */
[----:B------:R-:W4:Y:S01]  /*1e00*/  @P0 LDG.E R27, desc[UR36][R10.64+0x90] ;  /* 0x000090240a1b0981 */ /* 0x000f22000c1e1900 */
[----:B------:R-:W-:-:S02]  /*1e10*/  @P5 LOP3.LUT R4, R4, R35, RZ, 0x3c, !PT ;  /* 0x0000002304045212 */ /* 0x000fc400078e3cff */
[----:B------:R-:W-:Y:S02]  /*1e20*/  @P5 LOP3.LUT R9, R9, R22, RZ, 0x3c, !PT ;  /* 0x0000001609095212 */ /* 0x000fe400078e3cff */
[----:B------:R-:W-:Y:S02]  /*1e30*/  @P0 LOP3.LUT R0, R0, R37, RZ, 0x3c, !PT ;  /* 0x0000002500000212 */ /* 0x000fe400078e3cff */
[----:B--2---:R-:W-:-:S04]  /*1e40*/  @P5 LOP3.LUT R8, R8, R21, RZ, 0x3c, !PT ;  /* 0x0000001508085212 */ /* 0x004fc800078e3cff */
[----:B---3--:R-:W-:Y:S02]  /*1e50*/  @P6 LOP3.LUT R8, R8, R25, RZ, 0x3c, !PT ;  /* 0x0000001908086212 */ /* 0x008fe400078e3cff */
[----:B----4-:R-:W-:Y:S02]  /*1e60*/  @P5 LOP3.LUT R5, R5, R20, RZ, 0x3c, !PT ;  /* 0x0000001405055212 */ /* 0x010fe400078e3cff */
[----:B------:R-:W-:Y:S02]  /*1e70*/  @P6 LOP3.LUT R9, R9, R28, RZ, 0x3c, !PT ;  /* 0x0000001c09096212 */ /* 0x000fe400078e3cff */
[----:B------:R-:W-:Y:S02]  /*1e80*/  @P6 LOP3.LUT R4, R4, R23, RZ, 0x3c, !PT ;  /* 0x0000001704046212 */ /* 0x000fe400078e3cff */
[----:B------:R-:W-:Y:S02]  /*1e90*/  @P6 LOP3.LUT R5, R5, R24, RZ, 0x3c, !PT ;  /* 0x0000001805056212 */ /* 0x000fe400078e3cff */
[----:B------:R-:W-:-:S02]  /*1ea0*/  @P0 LOP3.LUT R9, R9, R34, RZ, 0x3c, !PT ;  /* 0x0000002209090212 */ /* 0x000fc400078e3cff */
[----:B------:R-:W-:Y:S02]  /*1eb0*/  @P0 LOP3.LUT R5, R5, R32, RZ, 0x3c, !PT ;  /* 0x0000002005050212 */ /* 0x000fe400078e3cff */
[----:B------:R-:W-:Y:S02]  /*1ec0*/  @P0 LOP3.LUT R8, R8, R33, RZ, 0x3c, !PT ;  /* 0x0000002108080212 */ /* 0x000fe400078e3cff */
[----:B------:R-:W-:Y:S02]  /*1ed0*/  @P0 LOP3.LUT R4, R4, R27, RZ, 0x3c, !PT ;  /* 0x0000001b04040212 */ /* 0x000fe400078e3cff */
[----:B------:R-:W-:-:S13]  /*1ee0*/  R2P PR, R26.B1, 0x7f ;  /* 0x0000007f1a007804 */ /* 0x000fda0000001000 */
[----:B------:R-:W2:Y:S04]  /*1ef0*/  @P0 LDG.E R25, desc[UR36][R10.64+0xa0] ;  /* 0x0000a0240a190981 */ /* 0x000ea8000c1e1900 */
[----:B------:R-:W3:Y:S04]  /*1f00*/  @P1 LDG.E R27, desc[UR36][R10.64+0xb4] ;  /* 0x0000b4240a1b1981 */ /* 0x000ee8000c1e1900 */
[----:B------:R-:W4:Y:S04]  /*1f10*/  @P2 LDG.E R33, desc[UR36][R10.64+0xc8] ;  /* 0x0000c8240a212981 */ /* 0x000f28000c1e1900 */
        /* <DEDUP_REMOVED lines=19> */
[----:B------:R-:W-:-:S03]  /*2050*/  @P0 LOP3.LUT R5, R5, R22, RZ, 0x3c, !PT ;  /* 0x0000001605050212 */ /* 0x000fc600078e3cff */
[----:B------:R-:W4:Y:S01]  /*2060*/  @P2 LDG.E R22, desc[UR36][R10.64+0xd0] ;  /* 0x0000d0240a162981 */ /* 0x000f22000c1e1900 */
[----:B------:R-:W-:Y:S02]  /*2070*/  @P4 LOP3.LUT R0, R0, R37, RZ, 0x3c, !PT ;  /* 0x0000002500004212 */ /* 0x000fe400078e3cff */
[----:B------:R-:W-:Y:S02]  /*2080*/  @P0 LOP3.LUT R8, R8, R23, RZ, 0x3c, !PT ;  /* 0x0000001708080212 */ /* 0x000fe400078e3cff */
[----:B------:R-:W4:Y:S01]  /*2090*/  @P2 LDG.E R23, desc[UR36][R10.64+0xcc] ;  /* 0x0000cc240a172981 */ /* 0x000f22000c1e1900 */
[----:B------:R-:W-:Y:S02]  /*20a0*/  @P0 LOP3.LUT R9, R9, R24, RZ, 0x3c, !PT ;  /* 0x0000001809090212 */ /* 0x000fe400078e3cff */
[----:B------:R-:W-:Y:S01]  /*20b0*/  LOP3.LUT P0, RZ, R26, 0x8000, RZ, 0xc0, !PT ;  /* 0x000080001aff7812 */ /* 0x000fe2000780c0ff */
[----:B------:R-:W4:Y:S01]  /*20c0*/  @P2 LDG.E R24, desc[UR36][R10.64+0xd8] ;  /* 0x0000d8240a182981 */ /* 0x000f22000c1e1900 */
[----:B------:R-:W-:-:S03]  /*20d0*/  @P5 LOP3.LUT R0, R0, R32, RZ, 0x3c, !PT ;  /* 0x0000002000005212 */ /* 0x000fc600078e3cff */
[----:B------:R-:W4:Y:S01]  /*20e0*/  @P3 LDG.E R26, desc[UR36][R10.64+0xe4] ;  /* 0x0000e4240a1a3981 */ /* 0x000f22000c1e1900 */
[----:B------:R-:W-:-:S03]  /*20f0*/  @P1 LOP3.LUT R9, R9, R20, RZ, 0x3c, !PT ;  /* 0x0000001409091212 */ /* 0x000fc600078e3cff */
[----:B------:R-:W4:Y:S01]  /*2100*/  @P4 LDG.E R20, desc[UR36][R10.64+0xf8] ;  /* 0x0000f8240a144981 */ /* 0x000f22000c1e1900 */
[----:B------:R-:W-:-:S03]  /*2110*/  @P1 LOP3.LUT R5, R5, R28, RZ, 0x3c, !PT ;  /* 0x0000001c05051212 */ /* 0x000fc600078e3cff */
        /* <DEDUP_REMOVED lines=22> */
[----:B--2---:R-:W-:-:S03]  /*2280*/  @P2 LOP3.LUT R8, R8, R25, RZ, 0x3c, !PT ;  /* 0x0000001908082212 */ /* 0x004fc600078e3cff */
[----:B------:R-:W2:Y:S01]  /*2290*/  @P5 LDG.E R25, desc[UR36][R10.64+0x110] ;  /* 0x000110240a195981 */ /* 0x000ea2000c1e1900 */
[----:B---3--:R-:W-:-:S03]  /*22a0*/  @P3 LOP3.LUT R4, R4, R27, RZ, 0x3c, !PT ;  /* 0x0000001b04043212 */ /* 0x008fc600078e3cff */
[----:B------:R-:W3:Y:S01]  /*22b0*/  @P6 LDG.E R27, desc[UR36][R10.64+0x11c] ;  /* 0x00011c240a1b6981 */ /* 0x000ee2000c1e1900 */
[----:B----4-:R-:W-:Y:S02]  /*22c0*/  @P3 LOP3.LUT R8, R8, R33, RZ, 0x3c, !PT ;  /* 0x0000002108083212 */ /* 0x010fe400078e3cff */
[----:B------:R-:W-:Y:S01]  /*22d0*/  @P4 LOP3.LUT R4, R4, R35, RZ, 0x3c, !PT ;  /* 0x0000002304044212 */ /* 0x000fe200078e3cff */
[----:B------:R-:W4:Y:S01]  /*22e0*/  @P0 LDG.E R33, desc[UR36][R10.64+0x130] ;  /* 0x000130240a210981 */ /* 0x000f22000c1e1900 */
[----:B------:R-:W-:-:S03]  /*22f0*/  @P4 LOP3.LUT R8, R8, R21, RZ, 0x3c, !PT ;  /* 0x0000001508084212 */ /* 0x000fc600078e3cff */
[----:B------:R-:W4:Y:S04]  /*2300*/  @P6 LDG.E R21, desc[UR36][R10.64+0x124] ;  /* 0x000124240a156981 */ /* 0x000f28000c1e1900 */
[----:B------:R-:W4:Y:S01]  /*2310*/  @P0 LDG.E R35, desc[UR36][R10.64+0x138] ;  /* 0x000138240a230981 */ /* 0x000f22000c1e1900 */
[----:B------:R-:W-:Y:S01]  /*2320*/  VIADD R18, R18, 0x10 ;  /* 0x0000001012127836 */ /* 0x000fe20000000000 */
[----:B------:R-:W-:-:S04]  /*2330*/  @P4 LOP3.LUT R9, R9, R22, RZ, 0x3c, !PT ;  /* 0x0000001609094212 */ /* 0x000fc800078e3cff */
[----:B------:R-:W-:Y:S02]  /*2340*/  ISETP.NE.AND P1, PT, R18, 0x20, PT ;  /* 0x000000201200780c */ /* 0x000fe40003f25270 */
[----:B------:R-:W-:Y:S02]  /*2350*/  @P5 LOP3.LUT R4, R4, R23, RZ, 0x3c, !PT ;  /* 0x0000001704045212 */ /* 0x000fe400078e3cff */
[----:B------:R-:W-:-:S04]  /*2360*/  @P5 LOP3.LUT R5, R5, R24, RZ, 0x3c, !PT ;  /* 0x0000001805055212 */ /* 0x000fc800078e3cff */
[----:B------:R-:W-:Y:S02]  /*2370*/  @P6 LOP3.LUT R5, R5, R26, RZ, 0x3c, !PT ;  /* 0x0000001a05056212 */ /* 0x000fe400078e3cff */
[----:B------:R-:W-:-:S04]  /*2380*/  @P5 LOP3.LUT R9, R9, R20, RZ, 0x3c, !PT ;  /* 0x0000001409095212 */ /* 0x000fc800078e3cff */
[----:B------:R-:W-:Y:S02]  /*2390*/  @P6 LOP3.LUT R9, R9, R28, RZ, 0x3c, !PT ;  /* 0x0000001c09096212 */ /* 0x000fe400078e3cff */
[----:B------:R-:W-:Y:S02]  /*23a0*/  @P0 LOP3.LUT R0, R0, R37, RZ, 0x3c, !PT ;  /* 0x0000002500000212 */ /* 0x000fe400078e3cff */
[----:B------:R-:W-:Y:S02]  /*23b0*/  @P0 LOP3.LUT R5, R5, R32, RZ, 0x3c, !PT ;  /* 0x0000002005050212 */ /* 0x000fe400078e3cff */
[----:B------:R-:W-:Y:S02]  /*23c0*/  @P0 LOP3.LUT R9, R9, R34, RZ, 0x3c, !PT ;  /* 0x0000002209090212 */ /* 0x000fe400078e3cff */
[----:B--2---:R-:W-:Y:S02]  /*23d0*/  @P5 LOP3.LUT R8, R8, R25, RZ, 0x3c, !PT ;  /* 0x0000001908085212 */ /* 0x004fe400078e3cff */
[----:B---3--:R-:W-:-:S04]  /*23e0*/  @P6 LOP3.LUT R4, R4, R27, RZ, 0x3c, !PT ;  /* 0x0000001b04046212 */ /* 0x008fc800078e3cff */
[----:B----4-:R-:W-:Y:S02]  /*23f0*/  @P0 LOP3.LUT R4, R4, R33, RZ, 0x3c, !PT ;  /* 0x0000002104040212 */ /* 0x010fe400078e3cff */
[----:B------:R-:W-:-:S04]  /*2400*/  @P6 LOP3.LUT R8, R8, R21, RZ, 0x3c, !PT ;  /* 0x0000001508086212 */ /* 0x000fc800078e3cff */
[----:B------:R-:W-:Y:S01]  /*2410*/  @P0 LOP3.LUT R8, R8, R35, RZ, 0x3c, !PT ;  /* 0x0000002308080212 */ /* 0x000fe200078e3cff */
[----:B------:R-:W-:Y:S06]  /*2420*/  @P1 BRA `(.L_x_31) ;  /* 0xfffffff400481947 */ /* 0x000fec000383ffff */
[----:B------:R-:W-:Y:S05]  /*2430*/  BSYNC.RECONVERGENT B4 ;  /* 0x0000000000047941 */ /* 0x000fea0003800200 */
.L_x_30:
[----:B------:R-:W-:-:S05]  /*2440*/  VIADD R3, R3, 0x1 ;  /* 0x0000000103037836 */ /* 0x000fca0000000000 */
[----:B------:R-:W-:-:S13]  /*2450*/  ISETP.NE.AND P0, PT, R3, 0x5, PT ;  /* 0x000000050300780c */ /* 0x000fda0003f05270 */
[----:B------:R-:W-:Y:S05]  /*2460*/  @P0 BRA `(.L_x_32) ;  /* 0xfffffff400280947 */ /* 0x000fea000383ffff */
[----:B------:R-:W-:Y:S05]  /*2470*/  BSYNC.RECONVERGENT B3 ;  /* 0x0000000000037941 */ /* 0x000fea0003800200 */
.L_x_29:
[----:B------:R-:W-:Y:S01]  /*2480*/  LOP3.LUT R3, R13, 0x3, RZ, 0xc0, !PT ;  /* 0x000000030d037812 */ /* 0x000fe200078ec0ff */
[----:B------:R0:W-:Y:S03]  /*2490*/  STL.64 [R1+0x18], R4 ;  /* 0x0000180401007387 */ /* 0x0001e60000100a00 */
[----:B------:R-:W-:Y:S01]  /*24a0*/  ISETP.NE.U32.AND P0, PT, R3, 0x1, PT ;  /* 0x000000010300780c */ /* 0x000fe20003f05070 */
[----:B------:R0:W-:Y:S03]  /*24b0*/  STL.64 [R1+0x20], R8 ;  /* 0x0000200801007387 */ /* 0x0001e60000100a00 */
[----:B------:R-:W-:Y:S01]  /*24c0*/  ISETP.NE.AND.EX P0, PT, RZ, RZ, PT, P0 ;  /* 0x000000ffff00720c */ /* 0x000fe20003f05300 */
[----:B------:R0:W-:-:S12]  /*24d0*/  STL [R1+0x14], R0 ;  /* 0x0000140001007387 */ /* 0x0001d80000100800 */
[----:B0-----:R-:W-:Y:S05]  /*24e0*/  @!P0 BRA `(.L_x_28) ;  /* 0x0000001800188947 */ /* 0x001fea0003800000 */
[----:B------:R-:W-:Y:S01]  /*24f0*/  UMOV UR4, URZ ;  /* 0x000000ff00047c82 */ /* 0x000fe20008000000 */
[----:B------:R-:W-:Y:S01]  /*2500*/  BSSY.RECONVERGENT B3, `(.L_x_33) ;  /* 0x00000bc000037945 */ /* 0x000fe20003800200 */
[----:B------:R-:W-:Y:S01]  /*2510*/  IMAD.MOV.U32 R0, RZ, RZ, RZ ;  /* 0x000000ffff007224 */ /* 0x000fe200078e00ff */
[----:B------:R-:W-:Y:S01]  /*2520*/  CS2R R4, SRZ ;  /* 0x0000000000047805 */ /* 0x000fe2000001ff00 */
[----:B------:R-:W-:Y:S02]  /*2530*/  IMAD.MOV.U32 R3, RZ, RZ, RZ ;  /* 0x000000ffff037224 */ /* 0x000fe400078e00ff */
[----:B------:R-:W-:Y:S02]  /*2540*/  IMAD.MOV.U32 R8, RZ, RZ, RZ ;  /* 0x000000ffff087224 */ /* 0x000fe400078e00ff */
[----:B------:R-:W-:-:S07]  /*2550*/  IMAD.U32 R9, RZ, RZ, UR4 ;  /* 0x00000004ff097e24 */ /* 0x000fce000f8e00ff */
.L_x_36:
[----:B------:R-:W-:-:S06]  /*2560*/  IMAD R15, R3, 0x4, R16 ;  /* 0x00000004030f7824 */ /* 0x000fcc00078e0210 */
[----:B------:R-:W5:Y:S01]  /*2570*/  LDL R15, [R15+0x4] ;  /* 0x000004000f0f7983 */ /* 0x000f620000100800 */
[----:B------:R-:W-:Y:S01]  /*2580*/  BSSY.RECONVERGENT B4, `(.L_x_34) ;  /* 0x00000b0000047945 */ /* 0x000fe20003800200 */
[----:B------:R-:W-:-:S07]  /*2590*/  IMAD.MOV.U32 R18, RZ, RZ, RZ ;  /* 0x000000ffff127224 */ /* 0x000fce00078e00ff */
.L_x_35:
        /* <DEDUP_REMOVED lines=175> */
.L_x_34:
[----:B------:R-:W-:-:S05]  /*3090*/  VIADD R3, R3, 0x1 ;  /* 0x0000000103037836 */ /* 0x000fca0000000000 */
[----:B------:R-:W-:-:S13]  /*30a0*/  ISETP.NE.AND P0, PT, R3, 0x5, PT ;  /* 0x000000050300780c */ /* 0x000fda0003f05270 */
[----:B------:R-:W-:Y:S05]  /*30b0*/  @P0 BRA `(.L_x_36) ;  /* 0xfffffff400280947 */ /* 0x000fea000383ffff */
[----:B------:R-:W-:Y:S05]  /*30c0*/  BSYNC.RECONVERGENT B3 ;  /* 0x0000000000037941 */ /* 0x000fea0003800200 */
.L_x_33:
[----:B------:R-:W-:Y:S01]  /*30d0*/  LOP3.LUT R3, R13, 0x3, RZ, 0xc0, !PT ;  /* 0x000000030d037812 */ /* 0x000fe200078ec0ff */
[----:B------:R0:W-:Y:S03]  /*30e0*/  STL.64 [R1+0x18], R4 ;  /* 0x0000180401007387 */ /* 0x0001e60000100a00 */
[----:B------:R-:W-:Y:S01]  /*30f0*/  ISETP.NE.U32.AND P0, PT, R3, 0x3, PT ;  /* 0x000000030300780c */ /* 0x000fe20003f05070 */
[----:B------:R0:W-:Y:S03]  /*3100*/  STL [R1+0x14], R0 ;  /* 0x0000140001007387 */ /* 0x0001e60000100800 */
[----:B------:R-:W-:Y:S01]  /*3110*/  ISETP.NE.AND.EX P0, PT, RZ, RZ, PT, P0 ;  /* 0x000000ffff00720c */ /* 0x000fe20003f05300 */
[----:B------:R0:W-:-:S12]  /*3120*/  STL.64 [R1+0x20], R8 ;  /* 0x0000200801007387 */ /* 0x0001d80000100a00 */
[----:B0-----:R-:W-:Y:S05]  /*3130*/  @P0 BRA `(.L_x_28) ;  /* 0x0000000c00040947 */ /* 0x001fea0003800000 */
[----:B------:R-:W-:Y:S01]  /*3140*/  UMOV UR4, URZ ;  /* 0x000000ff00047c82 */ /* 0x000fe20008000000 */
[----:B------:R-:W-:Y:S01]  /*3150*/  BSSY.RECONVERGENT B3, `(.L_x_37) ;  /* 0x00000bc000037945 */ /* 0x000fe20003800200 */
[----:B------:R-:W-:Y:S01]  /*3160*/  IMAD.MOV.U32 R0, RZ, RZ, RZ ;  /* 0x000000ffff007224 */ /* 0x000fe200078e00ff */
[----:B------:R-:W-:Y:S01]  /*3170*/  CS2R R4, SRZ ;  /* 0x0000000000047805 */ /* 0x000fe2000001ff00 */
[----:B------:R-:W-:Y:S02]  /*3180*/  IMAD.MOV.U32 R3, RZ, RZ, RZ ;  /* 0x000000ffff037224 */ /* 0x000fe400078e00ff */
[----:B------:R-:W-:Y:S02]  /*3190*/  IMAD.MOV.U32 R8, RZ, RZ, RZ ;  /* 0x000000ffff087224 */ /* 0x000fe400078e00ff */
[----:B------:R-:W-:-:S07]  /*31a0*/  IMAD.U32 R9, RZ, RZ, UR4 ;  /* 0x00000004ff097e24 */ /* 0x000fce000f8e00ff */
.L_x_40:
[----:B------:R-:W-:-:S06]  /*31b0*/  IMAD R15, R3, 0x4, R16 ;  /* 0x00000004030f7824 */ /* 0x000fcc00078e0210 */
[----:B------:R-:W5:Y:S01]  /*31c0*/  LDL R15, [R15+0x4] ;  /* 0x000004000f0f7983 */ /* 0x000f620000100800 */
[----:B------:R-:W-:Y:S01]  /*31d0*/  BSSY.RECONVERGENT B4, `(.L_x_38) ;  /* 0x00000b0000047945 */ /* 0x000fe20003800200 */
[----:B------:R-:W-:-:S07]  /*31e0*/  IMAD.MOV.U32 R18, RZ, RZ, RZ ;  /* 0x000000ffff127224 */ /* 0x000fce00078e00ff */
.L_x_39:
        /* <DEDUP_REMOVED lines=175> */
.L_x_38:
[----:B------:R-:W-:-:S05]  /*3ce0*/  VIADD R3, R3, 0x1 ;  /* 0x0000000103037836 */ /* 0x000fca0000000000 */
[----:B------:R-:W-:-:S13]  /*3cf0*/  ISETP.NE.AND P0, PT, R3, 0x5, PT ;  /* 0x000000050300780c */ /* 0x000fda0003f05270 */
[----:B------:R-:W-:Y:S05]  /*3d00*/  @P0 BRA `(.L_x_40) ;  /* 0xfffffff400280947 */ /* 0x000fea000383ffff */
[----:B------:R-:W-:Y:S05]  /*3d10*/  BSYNC.RECONVERGENT B3 ;  /* 0x0000000000037941 */ /* 0x000fea0003800200 */
.L_x_37:
[----:B------:R0:W-:Y:S04]  /*3d20*/  STL.64 [R1+0x18], R4 ;  /* 0x0000180401007387 */ /* 0x0001e80000100a00 */
[----:B------:R0:W-:Y:S04]  /*3d30*/  STL [R1+0x14], R0 ;  /* 0x0000140001007387 */ /* 0x0001e80000100800 */
[----:B------:R0:W-:Y:S02]  /*3d40*/  STL.64 [R1+0x20], R8 ;  /* 0x0000200801007387 */ /* 0x0001e40000100a00 */
.L_x_28:
[----:B------:R-:W-:Y:S05]  /*3d50*/  BSYNC.RECONVERGENT B0 ;  /* 0x0000000000007941 */ /* 0x000fea0003800200 */
.L_x_27:
[C---:B------:R-:W-:Y:S01]  /*3d60*/  ISETP.GT.U32.AND P0, PT, R13.reuse, 0x3, PT ;  /* 0x000000030d00780c */ /* 0x040fe20003f04070 */
[----:B------:R-:W-:Y:S01]  /*3d70*/  VIADD R12, R12, 0x1 ;  /* 0x000000010c0c7836 */ /* 0x000fe20000000000 */
[--C-:B------:R-:W-:Y:S02]  /*3d80*/  SHF.R.U64 R13, R13, 0x2, R14.reuse ;  /* 0x000000020d0d7819 */ /* 0x100fe4000000120e */
[----:B------:R-:W-:Y:S02]  /*3d90*/  ISETP.GT.U32.AND.EX P0, PT, R14, RZ, PT, P0 ;  /* 0x000000ff0e00720c */ /* 0x000fe40003f04100 */
[----:B------:R-:W-:-:S11]  /*3da0*/  SHF.R.U32.HI R14, RZ, 0x2, R14 ;  /* 0x00000002ff0e7819 */ /* 0x000fd6000001160e */
[----:B------:R-:W-:Y:S05]  /*3db0*/  @P0 BRA `(.L_x_41) ;  /* 0xffffffd800a40947 */ /* 0x000fea000383ffff */
[----:B------:R-:W-:Y:S05]  /*3dc0*/  BSYNC.RECONVERGENT B1 ;  /* 0x0000000000017941 */ /* 0x000fea0003800200 */
.L_x_26:
[----:B01----:R-:W0:Y:S01]  /*3dd0*/  S2R R4, SR_CgaCtaId ;  /* 0x0000000000047919 */ /* 0x003e220000008800 */
[----:B------:R-:W-:Y:S01]  /*3de0*/  MOV R3, 0x400 ;  /* 0x0000040000037802 */ /* 0x000fe20000000f00 */
[----:B------:R-:W-:Y:S01]  /*3df0*/  BSSY.RECONVERGENT B0, `(.L_x_42) ;  /* 0x00001b5000007945 */ /* 0x000fe20003800200 */
[----:B------:R-:W-:Y:S01]  /*3e00*/  SHF.R.U32.HI R11, RZ, 0x2, R0 ;  /* 0x00000002ff0b7819 */ /* 0x000fe20000011600 */
[----:B------:R-:W-:Y:S03]  /*3e10*/  STL.64 [R1+0x28], RZ ;  /* 0x000028ff01007387 */ /* 0x000fe60000100a00 */
[----:B------:R-:W-:Y:S01]  /*3e20*/  LOP3.LUT R11, R11, R0, RZ, 0x3c, !PT ;  /* 0x000000000b0b7212 */ /* 0x000fe200078e3cff */
[----:B------:R-:W-:Y:S01]  /*3e30*/  IMAD.SHL.U32 R0, R9, 0x10, RZ ;  /* 0x0000001009007824 */ /* 0x000fe200078e00ff */
[----:B------:R-:W-:Y:S03]  /*3e40*/  STL [R1+0x30], RZ ;  /* 0x000030ff01007387 */ /* 0x000fe60000100800 */
[----:B------:R-:W-:Y:S01]  /*3e50*/  IMAD.SHL.U32 R8, R11, 0x2, RZ ;  /* 0x000000020b087824 */ /* 0x000fe200078e00ff */
[----:B------:R-:W-:Y:S04]  /*3e60*/  STL.64 [R1+0x38], RZ ;  /* 0x000038ff01007387 */ /* 0x000fe80000100a00 */
[----:B------:R-:W-:Y:S01]  /*3e70*/  LOP3.LUT R0, R9, R0, R8, 0x96, !PT ;  /* 0x0000000009007212 */ /* 0x000fe200078e9608 */
[----:B------:R-:W-:-:S03]  /*3e80*/  IMAD.MOV.U32 R9, RZ, RZ, 0x2f800000 ;  /* 0x2f800000ff097424 */ /* 0x000fc600078e00ff */
[----:B------:R-:W-:-:S05]  /*3e90*/  LOP3.LUT R0, R0, R11, RZ, 0x3c, !PT ;  /* 0x0000000b00007212 */ /* 0x000fca00078e3cff */
[----:B------:R-:W-:-:S05]  /*3ea0*/  VIADD R0, R0, 0x732108a9 ;  /* 0x732108a900007836 */ /* 0x000fca0000000000 */
[----:B------:R-:W-:Y:S02]  /*3eb0*/  I2FP.F32.U32 R0, R0 ;  /* 0x0000000000007245 */ /* 0x000fe40000201000 */
[----:B0-----:R-:W-:-:S03]  /*3ec0*/  LEA R3, R4, R3, 0x18 ;  /* 0x0000000304037211 */ /* 0x001fc600078ec0ff */
[----:B------:R-:W-:Y:S02]  /*3ed0*/  FFMA R0, R0, R9, 1.1641532182693481445e-10 ;  /* 0x2f00000000007423 */ /* 0x000fe40000000009 */
[----:B------:R-:W0:Y:S02]  /*3ee0*/  LDS.128 R4, [R3] ;  /* 0x0000000003047984 */ /* 0x000e240000000c00 */
[----:B0-----:R-:W-:Y:S01]  /*3ef0*/  FADD R8, RZ, R4 ;  /* 0x00000004ff087221 */ /* 0x001fe20000000000 */
[----:B------:R-:W-:-:S04]  /*3f00*/  IMAD.MOV.U32 R4, RZ, RZ, RZ ;  /* 0x000000ffff047224 */ /* 0x000fc800078e00ff */
[----:B------:R-:W-:-:S13]  /*3f10*/  FSETP.GE.AND P0, PT, R8, R0, PT ;  /* 0x000000000800720b */ /* 0x000fda0003f06000 */
[----:B------:R-:W-:Y:S05]  /*3f20*/  @P0 BRA `(.L_x_43) ;  /* 0x0000001800840947 */ /* 0x000fea0003800000 */
[----:B------:R-:W-:Y:S01]  /*3f30*/  FADD R5, R8, R5 ;  /* 0x0000000508057221 */ /* 0x000fe20000000000 */
[----:B------:R-:W-:-:S04]  /*3f40*/  IMAD.MOV.U32 R4, RZ, RZ, 0x1 ;  /* 0x00000001ff047424 */ /* 0x000fc800078e00ff */
        /* <DEDUP_REMOVED lines=10> */
[----:B------:R-:W0:Y:S02]  /*3ff0*/  LDS.128 R4, [R3+0x10] ;  /* 0x0000100003047984 */ /* 0x000e240000000c00 */
[----:B0-----:R-:W-:Y:S01]  /*4000*/  FADD R9, R9, R4 ;  /* 0x0000000409097221 */ /* 0x001fe20000000000 */
        /* <DEDUP_REMOVED lines=402> */
[----:B------:R-:W-:-:S07]  /*5930*/  IMAD.MOV.U32 R4, RZ, RZ, 0x63 ;  /* 0x00000063ff047424 */ /* 0x000fce00078e00ff */
.L_x_43:
[----:B------:R-:W-:Y:S05]  /*5940*/  BSYNC.RECONVERGENT B0 ;  /* 0x0000000000007941 */ /* 0x000fea0003800200 */
.L_x_42:
[----:B------:R-:W0:Y:S01]  /*5950*/  LDC.64 R6, c[0x0][0x380] ;  /* 0x0000e000ff067b82 */ /* 0x000e220000000a00 */
[----:B------:R-:W-:Y:S02]  /*5960*/  IMAD R3, R29, 0x64, RZ ;  /* 0x000000641d037824 */ /* 0x000fe400078e02ff */
[----:B-----5:R-:W-:Y:S02]  /*5970*/  IMAD R17, R17, 0x64, R4 ;  /* 0x0000006411117824 */ /* 0x020fe400078e0204 */
[C---:B------:R-:W-:Y:S02]  /*5980*/  IMAD.IADD R5, R3.reuse, 0x1, R30 ;  /* 0x0000000103057824 */ /* 0x040fe400078e021e */
[----:B------:R-:W-:Y:S01]  /*5990*/  IMAD.IADD R3, R3, 0x1, R4 ;  /* 0x0000000103037824 */ /* 0x000fe200078e0204 */
[----:B------:R-:W1:Y:S08]  /*59a0*/  LDC.64 R8, c[0x0][0x388] ;  /* 0x0000e200ff087b82 */ /* 0x000e700000000a00 */
[----:B------:R-:W2:Y:S01]  /*59b0*/  LDC.64 R10, c[0x0][0x398] ;  /* 0x0000e600ff0a7b82 */ /* 0x000ea20000000a00 */
[----:B0-----:R-:W-:-:S05]  /*59c0*/  IMAD.WIDE.U32 R6, R5, 0x4, R6 ;  /* 0x0000000405067825 */ /* 0x001fca00078e0006 */
[----:B------:R3:W-:Y:S01]  /*59d0*/  STG.E desc[UR36][R6.64], R4 ;  /* 0x0000000406007986 */ /* 0x0007e2000c101924 */
[----:B-1----:R-:W-:-:S04]  /*59e0*/  IMAD.WIDE.U32 R8, R3, 0x4, R8 ;  /* 0x0000000403087825 */ /* 0x002fc800078e0008 */
[----:B------:R-:W-:Y:S02]  /*59f0*/  IMAD.MOV.U32 R3, RZ, RZ, 0x1 ;  /* 0x00000001ff037424 */ /* 0x000fe400078e00ff */
[----:B--2---:R-:W-:-:S03]  /*5a00*/  IMAD.WIDE R10, R17, 0x4, R10 ;  /* 0x00000004110a7825 */ /* 0x004fc600078e020a */
[----:B------:R3:W-:Y:S04]  /*5a10*/  STG.E desc[UR36][R8.64], R3 ;  /* 0x0000000308007986 */ /* 0x0007e8000c101924 */
[----:B------:R-:W2:Y:S02]  /*5a20*/  LDG.E R10, desc[UR36][R10.64] ;  /* 0x000000240a0a7981 */ /* 0x000ea4000c1e1900 */
[----:B--23--:R-:W-:-:S07]  /*5a30*/  IMAD.IADD R31, R31, 0x1, R10 ;  /* 0x000000011f1f7824 */ /* 0x00cfce00078e020a */
.L_x_25:
[----:B------:R-:W-:Y:S05]  /*5a40*/  BSYNC.RECONVERGENT B2 ;  /* 0x0000000000027941 */ /* 0x000fea0003800200 */
.L_x_24:
[----:B------:R-:W-:-:S05]  /*5a50*/  VIADD R30, R30, 0x1 ;  /* 0x000000011e1e7836 */ /* 0x000fca0000000000 */
[----:B------:R-:W-:-:S13]  /*5a60*/  ISETP.NE.AND P0, PT, R30, 0x64, PT ;  /* 0x000000641e00780c */ /* 0x000fda0003f05270 */
[----:B------:R-:W-:Y:S05]  /*5a70*/  @P0 BRA `(.L_x_44) ;  /* 0xffffffa4008c0947 */ /* 0x000fea000383ffff */
[----:B------:R-:W1:Y:S02]  /*5a80*/  S2R R0, SR_TID.X ;  /* 0x0000000000007919 */ /* 0x000e640000002100 */
[----:B-1----:R-:W-:-:S13]  /*5a90*/  ISETP.NE.AND P0, PT, R0, RZ, PT ;  /* 0x000000ff0000720c */ /* 0x002fda0003f05270 */
[----:B------:R-:W-:Y:S05]  /*5aa0*/  @P0 EXIT ;  /* 0x000000000000094d */ /* 0x000fea0003800000 */
[----:B0-----:R-:W0:Y:S01]  /*5ab0*/  LDC.64 R2, c[0x0][0x380] ;  /* 0x0000e000ff027b82 */ /* 0x001e220000000a00 */
[----:B------:R-:W-:-:S04]  /*5ac0*/  IMAD R5, R29, 0x64, RZ ;  /* 0x000000641d057824 */ /* 0x000fc800078e02ff */
[----:B0-----:R-:W-:-:S03]  /*5ad0*/  IMAD.WIDE.U32 R2, R5, 0x4, R2 ;  /* 0x0000000405027825 */ /* 0x001fc600078e0002 */
[----:B------:R-:W0:Y:S02]  /*5ae0*/  LDC.64 R4, c[0x0][0x398] ;  /* 0x0000e600ff047b82 */ /* 0x000e240000000a00 */
[----:B------:R-:W2:Y:S04]  /*5af0*/  LDG.E R0, desc[UR36][R2.64+0x18c] ;  /* 0x00018c2402007981 */ /* 0x000ea8000c1e1900 */
[----:B------:R-:W2:Y:S02]  /*5b00*/  LDG.E R7, desc[UR36][R2.64] ;  /* 0x0000002402077981 */ /* 0x000ea4000c1e1900 */
[----:B--2---:R-:W-:-:S04]  /*5b10*/  IMAD R7, R0, 0x64, R7 ;  /* 0x0000006400077824 */ /* 0x004fc800078e0207 */
[----:B0-----:R-:W-:Y:S02]  /*5b20*/  IMAD.WIDE R4, R7, 0x4, R4 ;  /* 0x0000000407047825 */ /* 0x001fe400078e0204 */
[----:B------:R-:W0:Y:S04]  /*5b30*/  LDC.64 R6, c[0x0][0x3a0] ;  /* 0x0000e800ff067b82 */ /* 0x000e280000000a00 */
[----:B------:R-:W2:Y:S01]  /*5b40*/  LDG.E R4, desc[UR36][R4.64] ;  /* 0x0000002404047981 */ /* 0x000ea2000c1e1900 */
[----:B0-----:R-:W-:-:S04]  /*5b50*/  LEA R6, P0, R29, R6, 0x2 ;  /* 0x000000061d067211 */ /* 0x001fc800078010ff */
[----:B------:R-:W-:Y:S01]  /*5b60*/  LEA.HI.X R7, R29, R7, RZ, 0x2, P0 ;  /* 0x000000071d077211 */ /* 0x000fe200000f14ff */
[----:B--2---:R-:W-:-:S05]  /*5b70*/  IMAD.IADD R31, R31, 0x1, R4 ;  /* 0x000000011f1f7824 */ /* 0x004fca00078e0204 */
[----:B------:R-:W-:Y:S01]  /*5b80*/  STG.E desc[UR36][R6.64], R31 ;  /* 0x0000001f06007986 */ /* 0x000fe2000c101924 */
[----:B------:R-:W-:Y:S05]  /*5b90*/  EXIT ;  /* 0x000000000000794d */ /* 0x000fea0003800000 */
        .weak           $__internal_0_$__cuda_sm20_rcp_rn_f32_slowpath
        .type           $__internal_0_$__cuda_sm20_rcp_rn_f32_slowpath,@function
        .size           $__internal_0_$__cuda_sm20_rcp_rn_f32_slowpath,($__internal_1_$__cuda_sm3x_div_rn_noftz_f32_slowpath - $__internal_0_$__cuda_sm20_rcp_rn_f32_slowpath)
$__internal_0_$__cuda_sm20_rcp_rn_f32_slowpath:
[----:B------:R-:W-:Y:S01]  /*5ba0*/  IMAD.SHL.U32 R0, R21, 0x2, RZ ;  /* 0x0000000215007824 */ /* 0x000fe200078e00ff */
[----:B------:R-:W-:Y:S04]  /*5bb0*/  BSSY.RECONVERGENT B2, `(.L_x_45) ;  /* 0x0000031000027945 */ /* 0x000fe80003800200 */
[----:B------:R-:W-:Y:S01]  /*5bc0*/  SHF.R.U32.HI R11, RZ, 0x18, R0 ;  /* 0x00000018ff0b7819 */ /* 0x000fe20000011600 */
[----:B------:R-:W-:-:S03]  /*5bd0*/  IMAD.MOV.U32 R0, RZ, RZ, R21 ;  /* 0x000000ffff007224 */ /* 0x000fc600078e0015 */
[----:B------:R-:W-:-:S13]  /*5be0*/  ISETP.NE.U32.AND P0, PT, R11, RZ, PT ;  /* 0x000000ff0b00720c */ /* 0x000fda0003f05070 */
[----:B------:R-:W-:Y:S05]  /*5bf0*/  @P0 BRA `(.L_x_46) ;  /* 0x0000000000280947 */ /* 0x000fea0003800000 */
[----:B------:R-:W-:-:S05]  /*5c00*/  IMAD.SHL.U32 R3, R0, 0x2, RZ ;  /* 0x0000000200037824 */ /* 0x000fca00078e00ff */
[----:B------:R-:W-:-:S13]  /*5c10*/  ISETP.NE.AND P0, PT, R3, RZ, PT ;  /* 0x000000ff0300720c */ /* 0x000fda0003f05270 */
[----:B------:R-:W-:Y:S01]  /*5c20*/  @P0 FFMA R8, R0, 1.84467440737095516160e+19, RZ ;  /* 0x5f80000000080823 */ /* 0x000fe200000000ff */
[----:B------:R-:W-:Y:S08]  /*5c30*/  @!P0 MUFU.RCP R7, R0 ;  /* 0x0000000000078308 */ /* 0x000ff00000001000 */
[----:B------:R-:W0:Y:S02]  /*5c40*/  @P0 MUFU.RCP R3, R8 ;  /* 0x0000000800030308 */ /* 0x000e240000001000 */
[----:B0-----:R-:W-:-:S04]  /*5c50*/  @P0 FFMA R9, R8, R3, -1 ;  /* 0xbf80000008090423 */ /* 0x001fc80000000003 */
[----:B------:R-:W-:-:S04]  /*5c60*/  @P0 FADD.FTZ R10, -R9, -RZ ;  /* 0x800000ff090a0221 */ /* 0x000fc80000010100 */
[----:B------:R-:W-:-:S04]  /*5c70*/  @P0 FFMA R3, R3, R10, R3 ;  /* 0x0000000a03030223 */ /* 0x000fc80000000003 */
[----:B------:R-:W-:Y:S01]  /*5c80*/  @P0 FFMA R7, R3, 1.84467440737095516160e+19, RZ ;  /* 0x5f80000003070823 */ /* 0x000fe200000000ff */
[----:B------:R-:W-:Y:S06]  /*5c90*/  BRA `(.L_x_47) ;  /* 0x0000000000887947 */ /* 0x000fec0003800000 */
.L_x_46:
[----:B------:R-:W-:-:S05]  /*5ca0*/  VIADD R13, R11, 0xffffff03 ;  /* 0xffffff030b0d7836 */ /* 0x000fca0000000000 */
[----:B------:R-:W-:-:S13]  /*5cb0*/  ISETP.GT.U32.AND P0, PT, R13, 0x1, PT ;  /* 0x000000010d00780c */ /* 0x000fda0003f04070 */
[----:B------:R-:W-:Y:S05]  /*5cc0*/  @P0 BRA `(.L_x_48) ;  /* 0x0000000000780947 */ /* 0x000fea0003800000 */
[----:B------:R-:W-:Y:S01]  /*5cd0*/  LOP3.LUT R3, R0, 0x7fffff, RZ, 0xc0, !PT ;  /* 0x007fffff00037812 */ /* 0x000fe200078ec0ff */
[----:B------:R-:W-:-:S03]  /*5ce0*/  IMAD.MOV.U32 R10, RZ, RZ, 0x3 ;  /* 0x00000003ff0a7424 */ /* 0x000fc600078e00ff */
[----:B------:R-:W-:Y:S02]  /*5cf0*/  LOP3.LUT R3, R3, 0x3f800000, RZ, 0xfc, !PT ;  /* 0x3f80000003037812 */ /* 0x000fe400078efcff */
[----:B------:R-:W-:Y:S02]  /*5d00*/  SHF.L.U32 R10, R10, R13, RZ ;  /* 0x0000000d0a0a7219 */ /* 0x000fe400000006ff */
[----:B------:R-:W0:Y:S02]  /*5d10*/  MUFU.RCP R8, R3 ;  /* 0x0000000300087308 */ /* 0x000e240000001000 */
[----:B0-----:R-:W-:-:S04]  /*5d20*/  FFMA R7, R3, R8, -1 ;  /* 0xbf80000003077423 */ /* 0x001fc80000000008 */
[----:B------:R-:W-:-:S04]  /*5d30*/  FADD.FTZ R7, -R7, -RZ ;  /* 0x800000ff07077221 */ /* 0x000fc80000010100 */
[CCC-:B------:R-:W-:Y:S01]  /*5d40*/  FFMA.RM R9, R8.reuse, R7.reuse, R8.reuse ;  /* 0x0000000708097223 */ /* 0x1c0fe20000004008 */
[----:B------:R-:W-:-:S04]  /*5d50*/  FFMA.RP R8, R8, R7, R8 ;  /* 0x0000000708087223 */ /* 0x000fc80000008008 */
[C---:B------:R-:W-:Y:S02]  /*5d60*/  LOP3.LUT R7, R9.reuse, 0x7fffff, RZ, 0xc0, !PT ;  /* 0x007fffff09077812 */ /* 0x040fe400078ec0ff */
[----:B------:R-:W-:Y:S02]  /*5d70*/  FSETP.NEU.FTZ.AND P0, PT, R9, R8, PT ;  /* 0x000000080900720b */ /* 0x000fe40003f1d000 */
[----:B------:R-:W-:Y:S02]  /*5d80*/  LOP3.LUT R7, R7, 0x800000, RZ, 0xfc, !PT ;  /* 0x0080000007077812 */ /* 0x000fe400078efcff */
[----:B------:R-:W-:Y:S02]  /*5d90*/  SEL R8, RZ, 0xffffffff, !P0 ;  /* 0xffffffffff087807 */ /* 0x000fe40004000000 */
[----:B------:R-:W-:-:S03]  /*5da0*/  LOP3.LUT R10, R10, R7, RZ, 0xc0, !PT ;  /* 0x000000070a0a7212 */ /* 0x000fc600078ec0ff */
[----:B------:R-:W-:Y:S01]  /*5db0*/  IMAD.MOV R8, RZ, RZ, -R8 ;  /* 0x000000ffff087224 */ /* 0x000fe200078e0a08 */
[----:B------:R-:W-:-:S04]  /*5dc0*/  SHF.R.U32.HI R10, RZ, R13, R10 ;  /* 0x0000000dff0a7219 */ /* 0x000fc8000001160a */
[--C-:B------:R-:W-:Y:S01]  /*5dd0*/  LOP3.LUT P1, RZ, R8, R13, R7.reuse, 0xf8, !PT ;  /* 0x0000000d08ff7212 */ /* 0x100fe2000782f807 */
[----:B------:R-:W-:Y:S01]  /*5de0*/  VIADD R8, R11, 0xffffff04 ;  /* 0xffffff040b087836 */ /* 0x000fe20000000000 */
[C---:B------:R-:W-:Y:S02]  /*5df0*/  LOP3.LUT P0, RZ, R10.reuse, 0x1, RZ, 0xc0, !PT ;  /* 0x000000010aff7812 */ /* 0x040fe4000780c0ff */
[----:B------:R-:W-:Y:S02]  /*5e00*/  LOP3.LUT P2, RZ, R10, 0x2, RZ, 0xc0, !PT ;  /* 0x000000020aff7812 */ /* 0x000fe4000784c0ff */
[----:B------:R-:W-:Y:S02]  /*5e10*/  SHF.R.U32.HI R7, RZ, R8, R7 ;  /* 0x00000008ff077219 */ /* 0x000fe40000011607 */
[----:B------:R-:W-:Y:S02]  /*5e20*/  PLOP3.LUT P0, PT, P0, P1, P2, 0xe0, 0x0 ;  /* 0x000000000000781c */ /* 0x000fe40000703c20 */
[----:B------:R-:W-:-:S02]  /*5e30*/  LOP3.LUT P1, RZ, R0, 0x7fffff, RZ, 0xc0, !PT ;  /* 0x007fffff00ff7812 */ /* 0x000fc4000782c0ff */
[----:B------:R-:W-:-:S05]  /*5e40*/  SEL R3, RZ, 0x1, !P0 ;  /* 0x00000001ff037807 */ /* 0x000fca0004000000 */
[----:B------:R-:W-:-:S05]  /*5e50*/  IMAD.MOV R3, RZ, RZ, -R3 ;  /* 0x000000ffff037224 */ /* 0x000fca00078e0a03 */
[----:B------:R-:W-:-:S13]  /*5e60*/  ISETP.GE.AND P0, PT, R3, RZ, PT ;  /* 0x000000ff0300720c */ /* 0x000fda0003f06270 */
[----:B------:R-:W-:-:S04]  /*5e70*/  @!P0 VIADD R7, R7, 0x1 ;  /* 0x0000000107078836 */ /* 0x000fc80000000000 */
[----:B------:R-:W-:-:S05]  /*5e80*/  @!P1 IMAD.SHL.U32 R7, R7, 0x2, RZ ;  /* 0x0000000207079824 */ /* 0x000fca00078e00ff */
[----:B------:R-:W-:Y:S01]  /*5e90*/  LOP3.LUT R7, R7, 0x80000000, R0, 0xf8, !PT ;  /* 0x8000000007077812 */ /* 0x000fe200078ef800 */
[----:B------:R-:W-:Y:S06]  /*5ea0*/  BRA `(.L_x_47) ;  /* 0x0000000000047947 */ /* 0x000fec0003800000 */
.L_x_48:
[----:B------:R0:W1:Y:S02]  /*5eb0*/  MUFU.RCP R7, R0 ;  /* 0x0000000000077308 */ /* 0x0000640000001000 */
.L_x_47:
[----:B------:R-:W-:Y:S05]  /*5ec0*/  BSYNC.RECONVERGENT B2 ;  /* 0x0000000000027941 */ /* 0x000fea0003800200 */
.L_x_45:
[----:B-1----:R-:W-:Y:S02]  /*5ed0*/  IMAD.MOV.U32 R28, RZ, RZ, R7 ;  /* 0x000000ffff1c7224 */ /* 0x002fe400078e0007 */
[----:B------:R-:W-:-:S04]  /*5ee0*/  IMAD.MOV.U32 R7, RZ, RZ, 0x0 ;  /* 0x00000000ff077424 */ /* 0x000fc800078e00ff */
[----:B0-----:R-:W-:Y:S05]  /*5ef0*/  RET.REL.NODEC R6 `(_Z9antKernelPiS_PfS_S_) ;  /* 0xffffffa006407950 */ /* 0x001fea0003c3ffff */
        .weak           $__internal_1_$__cuda_sm3x_div_rn_noftz_f32_slowpath
        .type           $__internal_1_$__cuda_sm3x_div_rn_noftz_f32_slowpath,@function
        .size           $__internal_1_$__cuda_sm3x_div_rn_noftz_f32_slowpath,($_Z9antKernelPiS_PfS_S_$__internal_accurate_pow - $__internal_1_$__cuda_sm3x_div_rn_noftz_f32_slowpath)
$__internal_1_$__cuda_sm3x_div_rn_noftz_f32_slowpath:
[--C-:B------:R-:W-:Y:S01]  /*5f00*/  SHF.R.U32.HI R5, RZ, 0x17, R23.reuse ;  /* 0x00000017ff057819 */ /* 0x100fe20000011617 */
[----:B------:R-:W-:Y:S01]  /*5f10*/  BSSY.RECONVERGENT B1, `(.L_x_49) ;  /* 0x0000066000017945 */ /* 0x000fe20003800200 */
[--C-:B------:R-:W-:Y:S01]  /*5f20*/  SHF.R.U32.HI R3, RZ, 0x17, R0.reuse ;  /* 0x00000017ff037819 */ /* 0x100fe20000011600 */
[----:B------:R-:W-:Y:S01]  /*5f30*/  IMAD.MOV.U32 R6, RZ, RZ, R0 ;  /* 0x000000ffff067224 */ /* 0x000fe200078e0000 */
[----:B------:R-:W-:Y:S01]  /*5f40*/  LOP3.LUT R5, R5, 0xff, RZ, 0xc0, !PT ;  /* 0x000000ff05057812 */ /* 0x000fe200078ec0ff */
[----:B------:R-:W-:Y:S01]  /*5f50*/  IMAD.MOV.U32 R7, RZ, RZ, R23 ;  /* 0x000000ffff077224 */ /* 0x000fe200078e0017 */
[----:B------:R-:W-:-:S03]  /*5f60*/  LOP3.LUT R3, R3, 0xff, RZ, 0xc0, !PT ;  /* 0x000000ff03037812 */ /* 0x000fc600078ec0ff */
[----:B------:R-:W-:Y:S02]  /*5f70*/  VIADD R10, R5, 0xffffffff ;  /* 0xffffffff050a7836 */ /* 0x000fe40000000000 */
[----:B------:R-:W-:-:S03]  /*5f80*/  VIADD R9, R3, 0xffffffff ;  /* 0xffffffff03097836 */ /* 0x000fc60000000000 */
[----:B------:R-:W-:-:S04]  /*5f90*/  ISETP.GT.U32.AND P0, PT, R10, 0xfd, PT ;  /* 0x000000fd0a00780c */ /* 0x000fc80003f04070 */
[----:B------:R-:W-:-:S13]  /*5fa0*/  ISETP.GT.U32.OR P0, PT, R9, 0xfd, P0 ;  /* 0x000000fd0900780c */ /* 0x000fda0000704470 */
[----:B------:R-:W-:Y:S01]  /*5fb0*/  @!P0 IMAD.MOV.U32 R8, RZ, RZ, RZ ;  /* 0x000000ffff088224 */ /* 0x000fe200078e00ff */
[----:B------:R-:W-:Y:S06]  /*5fc0*/  @!P0 BRA `(.L_x_50) ;  /* 0x00000000005c8947 */ /* 0x000fec0003800000 */
[----:B------:R-:W-:Y:S02]  /*5fd0*/  FSETP.GTU.FTZ.AND P0, PT, |R0|, +INF , PT ;  /* 0x7f8000000000780b */ /* 0x000fe40003f1c200 */
[----:B------:R-:W-:-:S04]  /*5fe0*/  FSETP.GTU.FTZ.AND P1, PT, |R23|, +INF , PT ;  /* 0x7f8000001700780b */ /* 0x000fc80003f3c200 */
[----:B------:R-:W-:-:S13]  /*5ff0*/  PLOP3.LUT P0, PT, P0, P1, PT, 0xf8, 0x8f ;  /* 0x00000000008f781c */ /* 0x000fda0000703f70 */
[----:B------:R-:W-:Y:S05]  /*6000*/  @P0 BRA `(.L_x_51) ;  /* 0x0000000400540947 */ /* 0x000fea0003800000 */
[----:B------:R-:W-:-:S13]  /*6010*/  LOP3.LUT P0, RZ, R23, 0x7fffffff, R0, 0xc8, !PT ;  /* 0x7fffffff17ff7812 */ /* 0x000fda000780c800 */
[----:B------:R-:W-:Y:S05]  /*6020*/  @!P0 BRA `(.L_x_52) ;  /* 0x0000000400448947 */ /* 0x000fea0003800000 */
[C---:B------:R-:W-:Y:S02]  /*6030*/  FSETP.NEU.FTZ.AND P2, PT, |R0|.reuse, +INF , PT ;  /* 0x7f8000000000780b */ /* 0x040fe40003f5d200 */
[----:B------:R-:W-:Y:S02]  /*6040*/  FSETP.NEU.FTZ.AND P0, PT, |R23|, +INF , PT ;  /* 0x7f8000001700780b */ /* 0x000fe40003f1d200 */
[----:B------:R-:W-:-:S11]  /*6050*/  FSETP.NEU.FTZ.AND P1, PT, |R0|, +INF , PT ;  /* 0x7f8000000000780b */ /* 0x000fd60003f3d200 */
[----:B------:R-:W-:Y:S05]  /*6060*/  @!P0 BRA !P2, `(.L_x_52) ;  /* 0x0000000400348947 */ /* 0x000fea0005000000 */
[----:B------:R-:W-:-:S04]  /*6070*/  LOP3.LUT P2, RZ, R0, 0x7fffffff, RZ, 0xc0, !PT ;  /* 0x7fffffff00ff7812 */ /* 0x000fc8000784c0ff */
[----:B------:R-:W-:-:S13]  /*6080*/  PLOP3.LUT P0, PT, P0, P2, PT, 0x2f, 0xf2 ;  /* 0x0000000000f2781c */ /* 0x000fda0000704577 */
[----:B------:R-:W-:Y:S05]  /*6090*/  @P0 BRA `(.L_x_53) ;  /* 0x0000000400200947 */ /* 0x000fea0003800000 */
[----:B------:R-:W-:-:S04]  /*60a0*/  LOP3.LUT P0, RZ, R23, 0x7fffffff, RZ, 0xc0, !PT ;  /* 0x7fffffff17ff7812 */ /* 0x000fc8000780c0ff */
[----:B------:R-:W-:-:S13]  /*60b0*/  PLOP3.LUT P0, PT, P1, P0, PT, 0x2f, 0xf2 ;  /* 0x0000000000f2781c */ /* 0x000fda0000f00577 */
[----:B------:R-:W-:Y:S05]  /*60c0*/  @P0 BRA `(.L_x_54) ;  /* 0x0000000400080947 */ /* 0x000fea0003800000 */
[----:B------:R-:W-:Y:S02]  /*60d0*/  ISETP.GE.AND P0, PT, R9, RZ, PT ;  /* 0x000000ff0900720c */ /* 0x000fe40003f06270 */
[----:B------:R-:W-:-:S11]  /*60e0*/  ISETP.GE.AND P1, PT, R10, RZ, PT ;  /* 0x000000ff0a00720c */ /* 0x000fd60003f26270 */
[----:B------:R-:W-:Y:S02]  /*60f0*/  @P0 IMAD.MOV.U32 R8, RZ, RZ, RZ ;  /* 0x000000ffff080224 */ /* 0x000fe400078e00ff */
[----:B------:R-:W-:Y:S01]  /*6100*/  @!P0 FFMA R6, R0, 1.84467440737095516160e+19, RZ ;  /* 0x5f80000000068823 */ /* 0x000fe200000000ff */
[----:B------:R-:W-:Y:S02]  /*6110*/  @!P0 IMAD.MOV.U32 R8, RZ, RZ, -0x40 ;  /* 0xffffffc0ff088424 */ /* 0x000fe400078e00ff */
[----:B------:R-:W-:Y:S02]  /*6120*/  @!P1 FFMA R7, R23, 1.84467440737095516160e+19, RZ ;  /* 0x5f80000017079823 */ /* 0x000fe400000000ff */
[----:B------:R-:W-:-:S07]  /*6130*/  @!P1 VIADD R8, R8, 0x40 ;  /* 0x0000004008089836 */ /* 0x000fce0000000000 */
.L_x_50:
[----:B------:R-:W-:Y:S01]  /*6140*/  LEA R0, R5, 0xc0800000, 0x17 ;  /* 0xc080000005007811 */ /* 0x000fe200078eb8ff */
[----:B------:R-:W-:Y:S01]  /*6150*/  VIADD R3, R3, 0xffffff81 ;  /* 0xffffff8103037836 */ /* 0x000fe20000000000 */
[----:B------:R-:W-:Y:S03]  /*6160*/  BSSY.RECONVERGENT B2, `(.L_x_55) ;  /* 0x0000037000027945 */ /* 0x000fe60003800200 */
[----:B------:R-:W-:Y:S02]  /*6170*/  IMAD.IADD R7, R7, 0x1, -R0 ;  /* 0x0000000107077824 */ /* 0x000fe400078e0a00 */
[C---:B------:R-:W-:Y:S01]  /*6180*/  IMAD R0, R3.reuse, -0x800000, R6 ;  /* 0xff80000003007824 */ /* 0x040fe200078e0206 */
[----:B------:R-:W-:Y:S01]  /*6190*/  IADD3 R3, PT, PT, R3, 0x7f, -R5 ;  /* 0x0000007f03037810 */ /* 0x000fe20007ffe805 */
[----:B------:R-:W0:Y:S01]  /*61a0*/  MUFU.RCP R9, R7 ;  /* 0x0000000700097308 */ /* 0x000e220000001000 */
[----:B------:R-:W-:-:S03]  /*61b0*/  FADD.FTZ R11, -R7, -RZ ;  /* 0x800000ff070b7221 */ /* 0x000fc60000010100 */
[----:B------:R-:W-:Y:S02]  /*61c0*/  IMAD.IADD R3, R3, 0x1, R8 ;  /* 0x0000000103037824 */ /* 0x000fe400078e0208 */
[----:B0-----:R-:W-:-:S04]  /*61d0*/  FFMA R10, R9, R11, 1 ;  /* 0x3f800000090a7423 */ /* 0x001fc8000000000b */
[----:B------:R-:W-:-:S04]  /*61e0*/  FFMA R13, R9, R10, R9 ;  /* 0x0000000a090d7223 */ /* 0x000fc80000000009 */
[----:B------:R-:W-:-:S04]  /*61f0*/  FFMA R6, R0, R13, RZ ;  /* 0x0000000d00067223 */ /* 0x000fc800000000ff */
[----:B------:R-:W-:-:S04]  /*6200*/  FFMA R9, R11, R6, R0 ;  /* 0x000000060b097223 */ /* 0x000fc80000000000 */
[----:B------:R-:W-:-:S04]  /*6210*/  FFMA R6, R13, R9, R6 ;  /* 0x000000090d067223 */ /* 0x000fc80000000006 */
[----:B------:R-:W-:-:S04]  /*6220*/  FFMA R11, R11, R6, R0 ;  /* 0x000000060b0b7223 */ /* 0x000fc80000000000 */
[----:B------:R-:W-:-:S05]  /*6230*/  FFMA R9, R13, R11, R6 ;  /* 0x0000000b0d097223 */ /* 0x000fca0000000006 */
[----:B------:R-:W-:-:S04]  /*6240*/  SHF.R.U32.HI R0, RZ, 0x17, R9 ;  /* 0x00000017ff007819 */ /* 0x000fc80000011609 */
[----:B------:R-:W-:-:S05]  /*6250*/  LOP3.LUT R0, R0, 0xff, RZ, 0xc0, !PT ;  /* 0x000000ff00007812 */ /* 0x000fca00078ec0ff */
[----:B------:R-:W-:-:S04]  /*6260*/  IMAD.IADD R7, R0, 0x1, R3 ;  /* 0x0000000100077824 */ /* 0x000fc800078e0203 */
[----:B------:R-:W-:-:S05]  /*6270*/  VIADD R0, R7, 0xffffffff ;  /* 0xffffffff07007836 */ /* 0x000fca0000000000 */
[----:B------:R-:W-:-:S13]  /*6280*/  ISETP.GE.U32.AND P0, PT, R0, 0xfe, PT ;  /* 0x000000fe0000780c */ /* 0x000fda0003f06070 */
[----:B------:R-:W-:Y:S05]  /*6290*/  @!P0 BRA `(.L_x_56) ;  /* 0x0000000000888947 */ /* 0x000fea0003800000 */
[----:B------:R-:W-:-:S13]  /*62a0*/  ISETP.GT.AND P0, PT, R7, 0xfe, PT ;  /* 0x000000fe0700780c */ /* 0x000fda0003f04270 */
[----:B------:R-:W-:Y:S05]  /*62b0*/  @P0 BRA `(.L_x_57) ;  /* 0x0000000000740947 */ /* 0x000fea0003800000 */
[----:B------:R-:W-:Y:S01]  /*62c0*/  ISETP.GE.AND P0, PT, R7, 0x1, PT ;  /* 0x000000010700780c */ /* 0x000fe20003f06270 */
[----:B------:R-:W-:-:S12]  /*62d0*/  IMAD.MOV.U32 R0, RZ, RZ, R9 ;  /* 0x000000ffff007224 */ /* 0x000fd800078e0009 */
[----:B------:R-:W-:Y:S05]  /*62e0*/  @P0 BRA `(.L_x_58) ;  /* 0x0000000000780947 */ /* 0x000fea0003800000 */
[----:B------:R-:W-:Y:S02]  /*62f0*/  ISETP.GE.AND P0, PT, R7, -0x18, PT ;  /* 0xffffffe80700780c */ /* 0x000fe40003f06270 */
[----:B------:R-:W-:-:S05]  /*6300*/  LOP3.LUT R8, R9, 0x80000000, RZ, 0xc0, !PT ;  /* 0x8000000009087812 */ /* 0x000fca00078ec0ff */
[----:B------:R-:W-:-:S06]  /*6310*/  IMAD.MOV.U32 R0, RZ, RZ, R8 ;  /* 0x000000ffff007224 */ /* 0x000fcc00078e0008 */
[----:B------:R-:W-:Y:S05]  /*6320*/  @!P0 BRA `(.L_x_58) ;  /* 0x0000000000688947 */ /* 0x000fea0003800000 */
[CCC-:B------:R-:W-:Y:S01]  /*6330*/  FFMA.RZ R0, R13.reuse, R11.reuse, R6.reuse ;  /* 0x0000000b0d007223 */ /* 0x1c0fe2000000c006 */
[-CC-:B------:R-:W-:Y:S01]  /*6340*/  FFMA.RM R3, R13, R11.reuse, R6.reuse ;  /* 0x0000000b0d037223 */ /* 0x180fe20000004006 */
[C---:B------:R-:W-:Y:S02]  /*6350*/  ISETP.NE.AND P2, PT, R7.reuse, RZ, PT ;  /* 0x000000ff0700720c */ /* 0x040fe40003f45270 */
[----:B------:R-:W-:Y:S02]  /*6360*/  ISETP.NE.AND P1, PT, R7, RZ, PT ;  /* 0x000000ff0700720c */ /* 0x000fe40003f25270 */
[----:B------:R-:W-:Y:S01]  /*6370*/  LOP3.LUT R5, R0, 0x7fffff, RZ, 0xc0, !PT ;  /* 0x007fffff00057812 */ /* 0x000fe200078ec0ff */
[----:B------:R-:W-:Y:S01]  /*6380*/  FFMA.RP R0, R13, R11, R6 ;  /* 0x0000000b0d007223 */ /* 0x000fe20000008006 */
[----:B------:R-:W-:Y:S02]  /*6390*/  VIADD R6, R7, 0x20 ;  /* 0x0000002007067836 */ /* 0x000fe40000000000 */
[----:B------:R-:W-:Y:S01]  /*63a0*/  LOP3.LUT R5, R5, 0x800000, RZ, 0xfc, !PT ;  /* 0x0080000005057812 */ /* 0x000fe200078efcff */
[----:B------:R-:W-:Y:S01]  /*63b0*/  IMAD.MOV R7, RZ, RZ, -R7 ;  /* 0x000000ffff077224 */ /* 0x000fe200078e0a07 */
[----:B------:R-:W-:-:S02]  /*63c0*/  FSETP.NEU.FTZ.AND P0, PT, R0, R3, PT ;  /* 0x000000030000720b */ /* 0x000fc40003f1d000 */
[----:B------:R-:W-:Y:S02]  /*63d0*/  SHF.L.U32 R6, R5, R6, RZ ;  /* 0x0000000605067219 */ /* 0x000fe400000006ff */
[----:B------:R-:W-:Y:S02]  /*63e0*/  SEL R0, R7, RZ, P2 ;  /* 0x000000ff07007207 */ /* 0x000fe40001000000 */
[----:B------:R-:W-:Y:S02]  /*63f0*/  ISETP.NE.AND P1, PT, R6, RZ, P1 ;  /* 0x000000ff0600720c */ /* 0x000fe40000f25270 */
[----:B------:R-:W-:Y:S02]  /*6400*/  SHF.R.U32.HI R0, RZ, R0, R5 ;  /* 0x00000000ff007219 */ /* 0x000fe40000011605 */
[----:B------:R-:W-:Y:S02]  /*6410*/  PLOP3.LUT P0, PT, P0, P1, PT, 0xf8, 0x8f ;  /* 0x00000000008f781c */ /* 0x000fe40000703f70 */
[----:B------:R-:W-:-:S02]  /*6420*/  SHF.R.U32.HI R6, RZ, 0x1, R0 ;  /* 0x00000001ff067819 */ /* 0x000fc40000011600 */
[----:B------:R-:W-:-:S04]  /*6430*/  SEL R3, RZ, 0x1, !P0 ;  /* 0x00000001ff037807 */ /* 0x000fc80004000000 */
[----:B------:R-:W-:-:S04]  /*6440*/  LOP3.LUT R3, R3, 0x1, R6, 0xf8, !PT ;  /* 0x0000000103037812 */ /* 0x000fc800078ef806 */
[----:B------:R-:W-:-:S05]  /*6450*/  LOP3.LUT R3, R3, R0, RZ, 0xc0, !PT ;  /* 0x0000000003037212 */ /* 0x000fca00078ec0ff */
[----:B------:R-:W-:-:S05]  /*6460*/  IMAD.IADD R3, R6, 0x1, R3 ;  /* 0x0000000106037824 */ /* 0x000fca00078e0203 */
[----:B------:R-:W-:Y:S01]  /*6470*/  LOP3.LUT R0, R3, R8, RZ, 0xfc, !PT ;  /* 0x0000000803007212 */ /* 0x000fe200078efcff */
[----:B------:R-:W-:Y:S06]  /*6480*/  BRA `(.L_x_58) ;  /* 0x0000000000107947 */ /* 0x000fec0003800000 */
.L_x_57:
[----:B------:R-:W-:-:S04]  /*6490*/  LOP3.LUT R0, R9, 0x80000000, RZ, 0xc0, !PT ;  /* 0x8000000009007812 */ /* 0x000fc800078ec0ff */
[----:B------:R-:W-:Y:S01]  /*64a0*/  LOP3.LUT R0, R0, 0x7f800000, RZ, 0xfc, !PT ;  /* 0x7f80000000007812 */ /* 0x000fe200078efcff */
[----:B------:R-:W-:Y:S06]  /*64b0*/  BRA `(.L_x_58) ;  /* 0x0000000000047947 */ /* 0x000fec0003800000 */
.L_x_56:
[----:B------:R-:W-:-:S07]  /*64c0*/  IMAD R0, R3, 0x800000, R9 ;  /* 0x0080000003007824 */ /* 0x000fce00078e0209 */
.L_x_58:
[----:B------:R-:W-:Y:S05]  /*64d0*/  BSYNC.RECONVERGENT B2 ;  /* 0x0000000000027941 */ /* 0x000fea0003800200 */
.L_x_55:
[----:B------:R-:W-:Y:S05]  /*64e0*/  BRA `(.L_x_59) ;  /* 0x0000000000207947 */ /* 0x000fea0003800000 */
.L_x_54:
[----:B------:R-:W-:-:S04]  /*64f0*/  LOP3.LUT R0, R23, 0x80000000, R0, 0x48, !PT ;  /* 0x8000000017007812 */ /* 0x000fc800078e4800 */
[----:B------:R-:W-:Y:S01]  /*6500*/  LOP3.LUT R0, R0, 0x7f800000, RZ, 0xfc, !PT ;  /* 0x7f80000000007812 */ /* 0x000fe200078efcff */
[----:B------:R-:W-:Y:S06]  /*6510*/  BRA `(.L_x_59) ;  /* 0x0000000000147947 */ /* 0x000fec0003800000 */
.L_x_53:
[----:B------:R-:W-:Y:S01]  /*6520*/  LOP3.LUT R0, R23, 0x80000000, R0, 0x48, !PT ;  /* 0x8000000017007812 */ /* 0x000fe200078e4800 */
[----:B------:R-:W-:Y:S06]  /*6530*/  BRA `(.L_x_59) ;  /* 0x00000000000c7947 */ /* 0x000fec0003800000 */
.L_x_52:
[----:B------:R-:W0:Y:S01]  /*6540*/  MUFU.RSQ R0, -QNAN ;  /* 0xffc0000000007908 */ /* 0x000e220000001400 */
[----:B------:R-:W-:Y:S05]  /*6550*/  BRA `(.L_x_59) ;  /* 0x0000000000047947 */ /* 0x000fea0003800000 */
.L_x_51:
[----:B------:R-:W-:-:S07]  /*6560*/  FADD.FTZ R0, R0, R23 ;  /* 0x0000001700007221 */ /* 0x000fce0000010000 */
.L_x_59:
[----:B------:R-:W-:Y:S05]  /*6570*/  BSYNC.RECONVERGENT B1 ;  /* 0x0000000000017941 */ /* 0x000fea0003800200 */
.L_x_49:
[----:B------:R-:W-:-:S04]  /*6580*/  IMAD.MOV.U32 R5, RZ, RZ, 0x0 ;  /* 0x00000000ff057424 */ /* 0x000fc800078e00ff */
[----:B0-----:R-:W-:Y:S05]  /*6590*/  RET.REL.NODEC R4 `(_Z9antKernelPiS_PfS_S_) ;  /* 0xffffff9804987950 */ /* 0x001fea0003c3ffff */
        .type           $_Z9antKernelPiS_PfS_S_$__internal_accurate_pow,@function
        .size           $_Z9antKernelPiS_PfS_S_$__internal_accurate_pow,(.L_x_77 - $_Z9antKernelPiS_PfS_S_$__internal_accurate_pow)
$_Z9antKernelPiS_PfS_S_$__internal_accurate_pow:
[----:B------:R-:W-:Y:S01]  /*65a0*/  ISETP.GT.U32.AND P0, PT, R3, 0xfffff, PT ;  /* 0x000fffff0300780c */ /* 0x000fe20003f04070 */
[----:B------:R-:W-:Y:S01]  /*65b0*/  IMAD.MOV.U32 R8, RZ, RZ, R10 ;  /* 0x000000ffff087224 */ /* 0x000fe200078e000a */
[----:B------:R-:W-:Y:S01]  /*65c0*/  UMOV UR4, 0x7d2cafe2 ;  /* 0x7d2cafe200047882 */ /* 0x000fe20000000000 */
[----:B------:R-:W-:Y:S01]  /*65d0*/  IMAD.MOV.U32 R9, RZ, RZ, R3 ;  /* 0x000000ffff097224 */ /* 0x000fe200078e0003 */
[----:B------:R-:W-:Y:S01]  /*65e0*/  UMOV UR5, 0x3eb0f5ff ;  /* 0x3eb0f5ff00057882 */ /* 0x000fe20000000000 */
[----:B------:R-:W-:Y:S01]  /*65f0*/  UMOV UR6, 0x3b39803f ;  /* 0x3b39803f00067882 */ /* 0x000fe20000000000 */
[----:B------:R-:W-:-:S07]  /*6600*/  UMOV UR7, 0x3c7abc9e ;  /* 0x3c7abc9e00077882 */ /* 0x000fce0000000000 */
[----:B------:R-:W-:Y:S01]  /*6610*/  @!P0 DMUL R34, R8, 1.80143985094819840000e+16 ;  /* 0x4350000008228828 */ /* 0x000fe20000000000 */
[--C-:B------:R-:W-:Y:S01]  /*6620*/  IMAD.MOV.U32 R8, RZ, RZ, R3.reuse ;  /* 0x000000ffff087224 */ /* 0x100fe200078e0003 */
[----:B------:R-:W-:-:S08]  /*6630*/  SHF.R.U32.HI R3, RZ, 0x14, R3 ;  /* 0x00000014ff037819 */ /* 0x000fd00000011603 */
[----:B------:R-:W-:Y:S01]  /*6640*/  @!P0 IMAD.MOV.U32 R8, RZ, RZ, R35 ;  /* 0x000000ffff088224 */ /* 0x000fe200078e0023 */
[----:B------:R-:W-:Y:S01]  /*6650*/  @!P0 LEA.HI R3, R35, 0xffffffca, RZ, 0xc ;  /* 0xffffffca23038811 */ /* 0x000fe200078f60ff */
[----:B------:R-:W-:-:S03]  /*6660*/  @!P0 IMAD.MOV.U32 R10, RZ, RZ, R34 ;  /* 0x000000ffff0a8224 */ /* 0x000fc600078e0022 */
[----:B------:R-:W-:-:S04]  /*6670*/  LOP3.LUT R8, R8, 0x800fffff, RZ, 0xc0, !PT ;  /* 0x800fffff08087812 */ /* 0x000fc800078ec0ff */
[----:B------:R-:W-:Y:S01]  /*6680*/  LOP3.LUT R11, R8, 0x3ff00000, RZ, 0xfc, !PT ;  /* 0x3ff00000080b7812 */ /* 0x000fe200078efcff */
[----:B------:R-:W-:-:S03]  /*6690*/  IMAD.MOV.U32 R8, RZ, RZ, RZ ;  /* 0x000000ffff087224 */ /* 0x000fc600078e00ff */
[----:B------:R-:W-:-:S13]  /*66a0*/  ISETP.GE.U32.AND P1, PT, R11, 0x3ff6a09f, PT ;  /* 0x3ff6a09f0b00780c */ /* 0x000fda0003f26070 */
[----:B------:R-:W-:-:S04]  /*66b0*/  @P1 VIADD R9, R11, 0xfff00000 ;  /* 0xfff000000b091836 */ /* 0x000fc80000000000 */
[----:B------:R-:W-:-:S06]  /*66c0*/  @P1 IMAD.MOV.U32 R11, RZ, RZ, R9 ;  /* 0x000000ffff0b1224 */ /* 0x000fcc00078e0009 */
[C---:B------:R-:W-:Y:S02]  /*66d0*/  DADD R12, R10.reuse, 1 ;  /* 0x3ff000000a0c7429 */ /* 0x040fe40000000000 */
[----:B------:R-:W-:-:S04]  /*66e0*/  DADD R10, R10, -1 ;  /* 0xbff000000a0a7429 */ /* 0x000fc80000000000 */
[----:B------:R-:W0:Y:S02]  /*66f0*/  MUFU.RCP64H R9, R13 ;  /* 0x0000000d00097308 */ /* 0x000e240000001800 */
[----:B0-----:R-:W-:-:S08]  /*6700*/  DFMA R24, -R12, R8, 1 ;  /* 0x3ff000000c18742b */ /* 0x001fd00000000108 */
[----:B------:R-:W-:-:S08]  /*6710*/  DFMA R24, R24, R24, R24 ;  /* 0x000000181818722b */ /* 0x000fd00000000018 */
[----:B------:R-:W-:Y:S01]  /*6720*/  DFMA R24, R8, R24, R8 ;  /* 0x000000180818722b */ /* 0x000fe20000000008 */
[----:B------:R-:W-:Y:S02]  /*6730*/  IMAD.MOV.U32 R8, RZ, RZ, 0x41ad3b5a ;  /* 0x41ad3b5aff087424 */ /* 0x000fe400078e00ff */
[----:B------:R-:W-:-:S05]  /*6740*/  IMAD.MOV.U32 R9, RZ, RZ, 0x3ed0f5d2 ;  /* 0x3ed0f5d2ff097424 */ /* 0x000fca00078e00ff */
[----:B------:R-:W-:-:S08]  /*6750*/  DMUL R32, R10, R24 ;  /* 0x000000180a207228 */ /* 0x000fd00000000000 */
[----:B------:R-:W-:-:S08]  /*6760*/  DFMA R32, R10, R24, R32 ;  /* 0x000000180a20722b */ /* 0x000fd00000000020 */
[----:B------:R-:W-:Y:S02]  /*6770*/  DMUL R22, R32, R32 ;  /* 0x0000002020167228 */ /* 0x000fe40000000000 */
[----:B------:R-:W-:-:S06]  /*6780*/  DADD R12, R10, -R32 ;  /* 0x000000000a0c7229 */ /* 0x000fcc0000000820 */
[----:B------:R-:W-:Y:S01]  /*6790*/  DFMA R8, R22, UR4, R8 ;  /* 0x0000000416087c2b */ /* 0x000fe20008000008 */
[----:B------:R-:W-:Y:S01]  /*67a0*/  UMOV UR4, 0x75488a3f ;  /* 0x75488a3f00047882 */ /* 0x000fe20000000000 */
[----:B------:R-:W-:Y:S01]  /*67b0*/  UMOV UR5, 0x3ef3b20a ;  /* 0x3ef3b20a00057882 */ /* 0x000fe20000000000 */
[----:B------:R-:W-:-:S05]  /*67c0*/  DADD R12, R12, R12 ;  /* 0x000000000c0c7229 */ /* 0x000fca000000000c */
[----:B------:R-:W-:Y:S01]  /*67d0*/  DFMA R20, R22, R8, UR4 ;  /* 0x0000000416147e2b */ /* 0x000fe20008000008 */
[----:B------:R-:W-:Y:S01]  /*67e0*/  UMOV UR4, 0xe4faecd5 ;  /* 0xe4faecd500047882 */ /* 0x000fe20000000000 */
[----:B------:R-:W-:Y:S01]  /*67f0*/  UMOV UR5, 0x3f1745cd ;  /* 0x3f1745cd00057882 */ /* 0x000fe20000000000 */
[-C--:B------:R-:W-:Y:S02]  /*6800*/  DFMA R12, R10, -R32.reuse, R12 ;  /* 0x800000200a0c722b */ /* 0x080fe4000000000c */
[----:B------:R-:W-:-:S03]  /*6810*/  DMUL R10, R32, R32 ;  /* 0x00000020200a7228 */ /* 0x000fc60000000000 */
[----:B------:R-:W-:Y:S01]  /*6820*/  DFMA R20, R22, R20, UR4 ;  /* 0x0000000416147e2b */ /* 0x000fe20008000014 */
[----:B------:R-:W-:Y:S01]  /*6830*/  UMOV UR4, 0x258a578b ;  /* 0x258a578b00047882 */ /* 0x000fe20000000000 */
[----:B------:R-:W-:Y:S01]  /*6840*/  UMOV UR5, 0x3f3c71c7 ;  /* 0x3f3c71c700057882 */ /* 0x000fe20000000000 */
[----:B------:R-:W-:-:S05]  /*6850*/  DMUL R12, R24, R12 ;  /* 0x0000000c180c7228 */ /* 0x000fca0000000000 */
[----:B------:R-:W-:Y:S01]  /*6860*/  DFMA R20, R22, R20, UR4 ;  /* 0x0000000416147e2b */ /* 0x000fe20008000014 */
[----:B------:R-:W-:Y:S01]  /*6870*/  UMOV UR4, 0x9242b910 ;  /* 0x9242b91000047882 */ /* 0x000fe20000000000 */
[----:B------:R-:W-:-:S03]  /*6880*/  UMOV UR5, 0x3f624924 ;  /* 0x3f62492400057882 */ /* 0x000fc60000000000 */
[----:B------:R-:W-:Y:S02]  /*6890*/  VIADD R27, R13, 0x100000 ;  /* 0x001000000d1b7836 */ /* 0x000fe40000000000 */
[----:B------:R-:W-:Y:S01]  /*68a0*/  IMAD.MOV.U32 R26, RZ, RZ, R12 ;  /* 0x000000ffff1a7224 */ /* 0x000fe200078e000c */
[----:B------:R-:W-:Y:S01]  /*68b0*/  DFMA R20, R22, R20, UR4 ;  /* 0x0000000416147e2b */ /* 0x000fe20008000014 */
[----:B------:R-:W-:Y:S01]  /*68c0*/  UMOV UR4, 0x99999dfb ;  /* 0x99999dfb00047882 */ /* 0x000fe20000000000 */
[----:B------:R-:W-:-:S06]  /*68d0*/  UMOV UR5, 0x3f899999 ;  /* 0x3f89999900057882 */ /* 0x000fcc0000000000 */
[----:B------:R-:W-:Y:S01]  /*68e0*/  DFMA R20, R22, R20, UR4 ;  /* 0x0000000416147e2b */ /* 0x000fe20008000014 */
[----:B------:R-:W-:Y:S01]  /*68f0*/  UMOV UR4, 0x55555555 ;  /* 0x5555555500047882 */ /* 0x000fe20000000000 */
[----:B------:R-:W-:-:S06]  /*6900*/  UMOV UR5, 0x3fb55555 ;  /* 0x3fb5555500057882 */ /* 0x000fcc0000000000 */
[----:B------:R-:W-:-:S08]  /*6910*/  DFMA R8, R22, R20, UR4 ;  /* 0x0000000416087e2b */ /* 0x000fd00008000014 */
[----:B------:R-:W-:Y:S01]  /*6920*/  DADD R14, -R8, UR4 ;  /* 0x00000004080e7e29 */ /* 0x000fe20008000100 */
[----:B------:R-:W-:Y:S01]  /*6930*/  UMOV UR4, 0xb9e7b0 ;  /* 0x00b9e7b000047882 */ /* 0x000fe20000000000 */
[----:B------:R-:W-:-:S06]  /*6940*/  UMOV UR5, 0x3c46a4cb ;  /* 0x3c46a4cb00057882 */ /* 0x000fcc0000000000 */
[----:B------:R-:W-:Y:S02]  /*6950*/  DFMA R22, R22, R20, R14 ;  /* 0x000000141616722b */ /* 0x000fe4000000000e */
[C---:B------:R-:W-:Y:S02]  /*6960*/  DMUL R14, R32.reuse, R10 ;  /* 0x0000000a200e7228 */ /* 0x040fe40000000000 */
[----:B------:R-:W-:-:S04]  /*6970*/  DFMA R20, R32, R32, -R10 ;  /* 0x000000202014722b */ /* 0x000fc8000000080a */
[----:B------:R-:W-:Y:S01]  /*6980*/  DADD R22, R22, -UR4 ;  /* 0x8000000416167e29 */ /* 0x000fe20008000000 */
[----:B------:R-:W-:Y:S01]  /*6990*/  UMOV UR4, 0x80000000 ;  /* 0x8000000000047882 */ /* 0x000fe20000000000 */
[C---:B------:R-:W-:Y:S01]  /*69a0*/  DFMA R24, R32.reuse, R10, -R14 ;  /* 0x0000000a2018722b */ /* 0x040fe2000000080e */
[----:B------:R-:W-:Y:S01]  /*69b0*/  UMOV UR5, 0x43300000 ;  /* 0x4330000000057882 */ /* 0x000fe20000000000 */
[----:B------:R-:W-:-:S06]  /*69c0*/  DFMA R20, R32, R26, R20 ;  /* 0x0000001a2014722b */ /* 0x000fcc0000000014 */
[----:B------:R-:W-:Y:S02]  /*69d0*/  DFMA R24, R12, R10, R24 ;  /* 0x0000000a0c18722b */ /* 0x000fe40000000018 */
[----:B------:R-:W-:-:S06]  /*69e0*/  DADD R10, R8, R22 ;  /* 0x00000000080a7229 */ /* 0x000fcc0000000016 */
[----:B------:R-:W-:Y:S02]  /*69f0*/  DFMA R24, R32, R20, R24 ;  /* 0x000000142018722b */ /* 0x000fe40000000018 */
[----:B------:R-:W-:Y:S02]  /*6a00*/  DMUL R20, R10, R14 ;  /* 0x0000000e0a147228 */ /* 0x000fe40000000000 */
[----:B------:R-:W-:-:S06]  /*6a10*/  DADD R26, R8, -R10 ;  /* 0x00000000081a7229 */ /* 0x000fcc000000080a */
[----:B------:R-:W-:Y:S02]  /*6a20*/  DFMA R8, R10, R14, -R20 ;  /* 0x0000000e0a08722b */ /* 0x000fe40000000814 */
[----:B------:R-:W-:-:S06]  /*6a30*/  DADD R26, R22, R26 ;  /* 0x00000000161a7229 */ /* 0x000fcc000000001a */
[----:B------:R-:W-:-:S08]  /*6a40*/  DFMA R8, R10, R24, R8 ;  /* 0x000000180a08722b */ /* 0x000fd00000000008 */
[----:B------:R-:W-:-:S08]  /*6a50*/  DFMA R14, R26, R14, R8 ;  /* 0x0000000e1a0e722b */ /* 0x000fd00000000008 */
[----:B------:R-:W-:-:S08]  /*6a60*/  DADD R10, R20, R14 ;  /* 0x00000000140a7229 */ /* 0x000fd0000000000e */
[--C-:B------:R-:W-:Y:S02]  /*6a70*/  DADD R8, R32, R10.reuse ;  /* 0x0000000020087229 */ /* 0x100fe4000000000a */
[----:B------:R-:W-:-:S06]  /*6a80*/  DADD R20, R20, -R10 ;  /* 0x0000000014147229 */ /* 0x000fcc000000080a */
[----:B------:R-:W-:Y:S02]  /*6a90*/  DADD R32, R32, -R8 ;  /* 0x0000000020207229 */ /* 0x000fe40000000808 */
[----:B------:R-:W-:-:S06]  /*6aa0*/  DADD R20, R14, R20 ;  /* 0x000000000e147229 */ /* 0x000fcc0000000014 */
[----:B------:R-:W-:Y:S01]  /*6ab0*/  DADD R32, R10, R32 ;  /* 0x000000000a207229 */ /* 0x000fe20000000020 */
[C---:B------:R-:W-:Y:S02]  /*6ac0*/  VIADD R10, R3.reuse, 0xfffffc01 ;  /* 0xfffffc01030a7836 */ /* 0x040fe40000000000 */
[----:B------:R-:W-:Y:S02]  /*6ad0*/  @P1 VIADD R10, R3, 0xfffffc02 ;  /* 0xfffffc02030a1836 */ /* 0x000fe40000000000 */
[----:B------:R-:W-:-:S03]  /*6ae0*/  IMAD.MOV.U32 R11, RZ, RZ, 0x43300000 ;  /* 0x43300000ff0b7424 */ /* 0x000fc600078e00ff */
[----:B------:R-:W-:Y:S01]  /*6af0*/  DADD R20, R20, R32 ;  /* 0x0000000014147229 */ /* 0x000fe20000000020 */
[----:B------:R-:W-:-:S06]  /*6b00*/  LOP3.LUT R10, R10, 0x80000000, RZ, 0x3c, !PT ;  /* 0x800000000a0a7812 */ /* 0x000fcc00078e3cff */
[----:B------:R-:W-:Y:S01]  /*6b10*/  DADD R10, R10, -UR4 ;  /* 0x800000040a0a7e29 */ /* 0x000fe20008000000 */
[----:B------:R-:W-:Y:S01]  /*6b20*/  UMOV UR4, 0xfefa39ef ;  /* 0xfefa39ef00047882 */ /* 0x000fe20000000000 */
[----:B------:R-:W-:Y:S01]  /*6b30*/  DADD R20, R12, R20 ;  /* 0x000000000c147229 */ /* 0x000fe20000000014 */
[----:B------:R-:W-:-:S07]  /*6b40*/  UMOV UR5, 0x3fe62e42 ;  /* 0x3fe62e4200057882 */ /* 0x000fce0000000000 */
[----:B------:R-:W-:-:S08]  /*6b50*/  DADD R14, R8, R20 ;  /* 0x00000000080e7229 */ /* 0x000fd00000000014 */
[--C-:B------:R-:W-:Y:S02]  /*6b60*/  DFMA R12, R10, UR4, R14.reuse ;  /* 0x000000040a0c7c2b */ /* 0x100fe4000800000e */
[----:B------:R-:W-:-:S06]  /*6b70*/  DADD R22, R8, -R14 ;  /* 0x0000000008167229 */ /* 0x000fcc000000080e */
[----:B------:R-:W-:Y:S02]  /*6b80*/  DFMA R8, R10, -UR4, R12 ;  /* 0x800000040a087c2b */ /* 0x000fe4000800000c */
[----:B------:R-:W-:-:S06]  /*6b90*/  DADD R22, R20, R22 ;  /* 0x0000000014167229 */ /* 0x000fcc0000000016 */
[----:B------:R-:W-:-:S08]  /*6ba0*/  DADD R8, -R14, R8 ;  /* 0x000000000e087229 */ /* 0x000fd00000000108 */
[----:B------:R-:W-:-:S08]  /*6bb0*/  DADD R8, R22, -R8 ;  /* 0x0000000016087229 */ /* 0x000fd00000000808 */
[----:B------:R-:W-:-:S08]  /*6bc0*/  DFMA R10, R10, UR6, R8 ;  /* 0x000000060a0a7c2b */ /* 0x000fd00008000008 */
[----:B------:R-:W-:-:S08]  /*6bd0*/  DADD R8, R12, R10 ;  /* 0x000000000c087229 */ /* 0x000fd0000000000a */
[----:B------:R-:W-:Y:S02]  /*6be0*/  DADD R12, R12, -R8 ;  /* 0x000000000c0c7229 */ /* 0x000fe40000000808 */
[----:B------:R-:W-:-:S06]  /*6bf0*/  DMUL R22, R8, 1 ;  /* 0x3ff0000008167828 */ /* 0x000fcc0000000000 */
[----:B------:R-:W-:Y:S02]  /*6c00*/  DADD R12, R10, R12 ;  /* 0x000000000a0c7229 */ /* 0x000fe4000000000c */
[----:B------:R-:W-:Y:S01]  /*6c10*/  DFMA R20, R8, 1, -R22 ;  /* 0x3ff000000814782b */ /* 0x000fe20000000816 */
[----:B------:R-:W-:Y:S02]  /*6c20*/  IMAD.MOV.U32 R10, RZ, RZ, 0x652b82fe ;  /* 0x652b82feff0a7424 */ /* 0x000fe400078e00ff */
[----:B------:R-:W-:-:S05]  /*6c30*/  IMAD.MOV.U32 R11, RZ, RZ, 0x3ff71547 ;  /* 0x3ff71547ff0b7424 */ /* 0x000fca00078e00ff */
[----:B------:R-:W-:-:S08]  /*6c40*/  DFMA R20, R12, 1, R20 ;  /* 0x3ff000000c14782b */ /* 0x000fd00000000014 */
[----:B------:R-:W-:-:S08]  /*6c50*/  DADD R8, R22, R20 ;  /* 0x0000000016087229 */ /* 0x000fd00000000014 */
[----:B------:R-:W-:Y:S02]  /*6c60*/  DFMA R10, R8, R10, 6.75539944105574400000e+15 ;  /* 0x43380000080a742b */ /* 0x000fe4000000000a */
[----:B------:R-:W-:Y:S01]  /*6c70*/  FSETP.GEU.AND P0, PT, |R9|, 4.1917929649353027344, PT ;  /* 0x4086232b0900780b */ /* 0x000fe20003f0e200 */
[----:B------:R-:W-:-:S05]  /*6c80*/  DADD R22, R22, -R8 ;  /* 0x0000000016167229 */ /* 0x000fca0000000808 */
[----:B------:R-:W-:-:S03]  /*6c90*/  DADD R12, R10, -6.75539944105574400000e+15 ;  /* 0xc33800000a0c7429 */ /* 0x000fc60000000000 */
[----:B------:R-:W-:-:S05]  /*6ca0*/  DADD R20, R20, R22 ;  /* 0x0000000014147229 */ /* 0x000fca0000000016 */
[----:B------:R-:W-:Y:S01]  /*6cb0*/  DFMA R14, R12, -UR4, R8 ;  /* 0x800000040c0e7c2b */ /* 0x000fe20008000008 */
[----:B------:R-:W-:Y:S01]  /*6cc0*/  UMOV UR4, 0x3b39803f ;  /* 0x3b39803f00047882 */ /* 0x000fe20000000000 */
[----:B------:R-:W-:-:S06]  /*6cd0*/  UMOV UR5, 0x3c7abc9e ;  /* 0x3c7abc9e00057882 */ /* 0x000fcc0000000000 */
[----:B------:R-:W-:Y:S01]  /*6ce0*/  DFMA R14, R12, -UR4, R14 ;  /* 0x800000040c0e7c2b */ /* 0x000fe2000800000e */
[----:B------:R-:W-:Y:S01]  /*6cf0*/  UMOV UR4, 0x69ce2bdf ;  /* 0x69ce2bdf00047882 */ /* 0x000fe20000000000 */
[----:B------:R-:W-:Y:S01]  /*6d00*/  IMAD.MOV.U32 R12, RZ, RZ, -0x35dec16 ;  /* 0xfca213eaff0c7424 */ /* 0x000fe200078e00ff */
[----:B------:R-:W-:Y:S01]  /*6d10*/  UMOV UR5, 0x3e5ade15 ;  /* 0x3e5ade1500057882 */ /* 0x000fe20000000000 */
[----:B------:R-:W-:-:S06]  /*6d20*/  IMAD.MOV.U32 R13, RZ, RZ, 0x3e928af3 ;  /* 0x3e928af3ff0d7424 */ /* 0x000fcc00078e00ff */
[----:B------:R-:W-:Y:S01]  /*6d30*/  DFMA R12, R14, UR4, R12 ;  /* 0x000000040e0c7c2b */ /* 0x000fe2000800000c */
[----:B------:R-:W-:Y:S01]  /*6d40*/  UMOV UR4, 0x62401315 ;  /* 0x6240131500047882 */ /* 0x000fe20000000000 */
[----:B------:R-:W-:-:S06]  /*6d50*/  UMOV UR5, 0x3ec71dee ;  /* 0x3ec71dee00057882 */ /* 0x000fcc0000000000 */
[----:B------:R-:W-:Y:S01]  /*6d60*/  DFMA R12, R14, R12, UR4 ;  /* 0x000000040e0c7e2b */ /* 0x000fe2000800000c */
        /* <DEDUP_REMOVED lines=20> */
[----:B------:R-:W-:-:S08]  /*6eb0*/  DFMA R12, R14, R12, UR4 ;  /* 0x000000040e0c7e2b */ /* 0x000fd0000800000c */
[----:B------:R-:W-:-:S08]  /*6ec0*/  DFMA R12, R14, R12, 1 ;  /* 0x3ff000000e0c742b */ /* 0x000fd0000000000c */
[----:B------:R-:W-:-:S10]  /*6ed0*/  DFMA R12, R14, R12, 1 ;  /* 0x3ff000000e0c742b */ /* 0x000fd4000000000c */
[----:B------:R-:W-:Y:S02]  /*6ee0*/  IMAD R15, R10, 0x100000, R13 ;  /* 0x001000000a0f7824 */ /* 0x000fe400078e020d */
[----:B------:R-:W-:Y:S01]  /*6ef0*/  IMAD.MOV.U32 R14, RZ, RZ, R12 ;  /* 0x000000ffff0e7224 */ /* 0x000fe200078e000c */
[----:B------:R-:W-:Y:S06]  /*6f00*/  @!P0 BRA `(.L_x_60) ;  /* 0x0000000000308947 */ /* 0x000fec0003800000 */
[----:B------:R-:W-:Y:S01]  /*6f10*/  FSETP.GEU.AND P1, PT, |R9|, 4.2275390625, PT ;  /* 0x408748000900780b */ /* 0x000fe20003f2e200 */
[C---:B------:R-:W-:Y:S02]  /*6f20*/  DADD R14, R8.reuse, +INF ;  /* 0x7ff00000080e7429 */ /* 0x040fe40000000000 */
[----:B------:R-:W-:-:S08]  /*6f30*/  DSETP.GEU.AND P0, PT, R8, RZ, PT ;  /* 0x000000ff0800722a */ /* 0x000fd00003f0e000 */
[----:B------:R-:W-:Y:S02]  /*6f40*/  FSEL R14, R14, RZ, P0 ;  /* 0x000000ff0e0e7208 */ /* 0x000fe40000000000 */
[----:B------:R-:W-:Y:S02]  /*6f50*/  @!P1 LEA.HI R3, R10, R10, RZ, 0x1 ;  /* 0x0000000a0a039211 */ /* 0x000fe400078f08ff */
[----:B------:R-:W-:Y:S02]  /*6f60*/  FSEL R15, R15, RZ, P0 ;  /* 0x000000ff0f0f7208 */ /* 0x000fe40000000000 */
[----:B------:R-:W-:-:S05]  /*6f70*/  @!P1 SHF.R.S32.HI R3, RZ, 0x1, R3 ;  /* 0x00000001ff039819 */ /* 0x000fca0000011403 */
[----:B------:R-:W-:Y:S02]  /*6f80*/  @!P1 IMAD.IADD R8, R10, 0x1, -R3 ;  /* 0x000000010a089824 */ /* 0x000fe400078e0a03 */
[----:B------:R-:W-:-:S03]  /*6f90*/  @!P1 IMAD R13, R3, 0x100000, R13 ;  /* 0x00100000030d9824 */ /* 0x000fc600078e020d */
[----:B------:R-:W-:Y:S01]  /*6fa0*/  @!P1 LEA R9, R8, 0x3ff00000, 0x14 ;  /* 0x3ff0000008099811 */ /* 0x000fe200078ea0ff */
[----:B------:R-:W-:-:S06]  /*6fb0*/  @!P1 IMAD.MOV.U32 R8, RZ, RZ, RZ ;  /* 0x000000ffff089224 */ /* 0x000fcc00078e00ff */
[----:B------:R-:W-:-:S11]  /*6fc0*/  @!P1 DMUL R14, R12, R8 ;  /* 0x000000080c0e9228 */ /* 0x000fd60000000000 */
.L_x_60:
[----:B------:R-:W-:Y:S01]  /*6fd0*/  DFMA R20, R20, R14, R14 ;  /* 0x0000000e1414722b */ /* 0x000fe2000000000e */
[----:B------:R-:W-:Y:S01]  /*6fe0*/  IMAD.MOV.U32 R10, RZ, RZ, R0 ;  /* 0x000000ffff0a7224 */ /* 0x000fe200078e0000 */
[----:B------:R-:W-:Y:S01]  /*6ff0*/  DSETP.NEU.AND P0, PT, |R14|, +INF , PT ;  /* 0x7ff000000e00742a */ /* 0x000fe20003f0d200 */
[----:B------:R-:W-:-:S07]  /*7000*/  IMAD.MOV.U32 R11, RZ, RZ, 0x0 ;  /* 0x00000000ff0b7424 */ /* 0x000fce00078e00ff */
[----:B------:R-:W-:Y:S02]  /*7010*/  FSEL R8, R14, R20, !P0 ;  /* 0x000000140e087208 */ /* 0x000fe40004000000 */
[----:B------:R-:W-:Y:S01]  /*7020*/  FSEL R9, R15, R21, !P0 ;  /* 0x000000150f097208 */ /* 0x000fe20004000000 */
[----:B------:R-:W-:Y:S06]  /*7030*/  RET.REL.NODEC R10 `(_Z9antKernelPiS_PfS_S_) ;  /* 0xffffff8c0af07950 */ /* 0x000fec0003c3ffff */
.L_x_61:
[----:B------:R-:W-:-:S00]  /*7040*/  BRA `(.L_x_61) ;  /* 0xfffffffc00fc7947 */ /* 0x000fc0000383ffff */
[----:B------:R-:W-:-:S00]  /*7050*/  NOP ;  /* 0x0000000000007918 */ /* 0x000fc00000000000 */
        /* <DEDUP_REMOVED lines=10> */
.L_x_77:


//--------------------- .text._Z19initAntStatesKernelPiS_ --------------------------
	.section	.text._Z19initAntStatesKernelPiS_,"ax",@progbits
	.align	128
        .global         _Z19initAntStatesKernelPiS_
        .type           _Z19initAntStatesKernelPiS_,@function
        .size           _Z19initAntStatesKernelPiS_,(.L_x_80 - _Z19initAntStatesKernelPiS_)
        .other          _Z19initAntStatesKernelPiS_,@"STO_CUDA_ENTRY STV_DEFAULT"
_Z19initAntStatesKernelPiS_:
.text._Z19initAntStatesKernelPiS_:
[----:B------:R-:W-:Y:S01]  /*0000*/  LDC R1, c[0x0][0x37c] ;  /* 0x0000df00ff017b82 */ /* 0x000fe20000000800 */
[----:B------:R-:W0:Y:S02]  /*0010*/  S2R R0, SR_TID.X ;  /* 0x0000000000007919 */ /* 0x000e240000002100 */
[----:B0-----:R-:W-:-:S13]  /*0020*/  ISETP.GT.U32.AND P0, PT, R0, 0x63, PT ;  /* 0x000000630000780c */ /* 0x001fda0003f04070 */
[----:B------:R-:W-:Y:S05]  /*0030*/  @P0 EXIT ;  /* 0x000000000000094d */ /* 0x000fea0003800000 */
[----:B------:R-:W0:Y:S01]  /*0040*/  S2R R9, SR_CTAID.X ;  /* 0x0000000000097919 */ /* 0x000e220000002500 */
[----:B------:R-:W1:Y:S01]  /*0050*/  LDC.64 R2, c[0x0][0x380] ;  /* 0x0000e000ff027b82 */ /* 0x000e620000000a00 */
[----:B------:R-:W2:Y:S01]  /*0060*/  LDCU.64 UR4, c[0x0][0x358] ;  /* 0x00006b00ff0477ac */ /* 0x000ea20008000a00 */
[----:B------:R-:W-:-:S06]  /*0070*/  ISETP.NE.AND P0, PT, R0, RZ, PT ;  /* 0x000000ff0000720c */ /* 0x000fcc0003f05270 */
[----:B------:R-:W3:Y:S01]  /*0080*/  LDC.64 R4, c[0x0][0x388] ;  /* 0x0000e200ff047b82 */ /* 0x000ee20000000a00 */
[----:B0-----:R-:W-:Y:S01]  /*0090*/  IMAD R7, R9, 0x64, R0 ;  /* 0x0000006409077824 */ /* 0x001fe200078e0200 */
[----:B------:R-:W-:-:S03]  /*00a0*/  ISETP.NE.AND P1, PT, R0, R9, PT ;  /* 0x000000090000720c */ /* 0x000fc60003f25270 */
[----:B-1----:R-:W-:-:S04]  /*00b0*/  IMAD.WIDE.U32 R2, R7, 0x4, R2 ;  /* 0x0000000407027825 */ /* 0x002fc800078e0002 */
[----:B---3--:R-:W-:Y:S01]  /*00c0*/  IMAD.WIDE.U32 R4, R7, 0x4, R4 ;  /* 0x0000000407047825 */ /* 0x008fe200078e0004 */
[----:B------:R-:W-:Y:S02]  /*00d0*/  SEL R7, R9, RZ, !P0 ;  /* 0x000000ff09077207 */ /* 0x000fe40004000000 */
[----:B------:R-:W-:-:S03]  /*00e0*/  SEL R9, RZ, 0x1, P1 ;  /* 0x00000001ff097807 */ /* 0x000fc60000800000 */
[----:B--2---:R-:W-:Y:S04]  /*00f0*/  STG.E desc[UR4][R2.64], R7 ;  /* 0x0000000702007986 */ /* 0x004fe8000c101904 */
[----:B------:R-:W-:Y:S01]  /*0100*/  STG.E desc[UR4][R4.64], R9 ;  /* 0x0000000904007986 */ /* 0x000fe2000c101904 */
[----:B------:R-:W-:Y:S05]  /*0110*/  EXIT ;  /* 0x000000000000794d */ /* 0x000fea0003800000 */
.L_x_62:
        /* <DEDUP_REMOVED lines=14> */
.L_x_80:


//--------------------- .text._Z19addPheromonesKernelPfPiS0_ --------------------------
	.section	.text._Z19addPheromonesKernelPfPiS0_,"ax",@progbits
	.align	128
        .global         _Z19addPheromonesKernelPfPiS0_
        .type           _Z19addPheromonesKernelPfPiS0_,@function
        .size           _Z19addPheromonesKernelPfPiS0_,(.L_x_78 - _Z19addPheromonesKernelPfPiS0_)
        .other          _Z19addPheromonesKernelPfPiS0_,@"STO_CUDA_ENTRY STV_DEFAULT"
_Z19addPheromonesKernelPfPiS0_:
.text._Z19addPheromonesKernelPfPiS0_:
[----:B------:R-:W-:Y:S01]  /*0000*/  LDC R1, c[0x0][0x37c] ;  /* 0x0000df00ff017b82 */ /* 0x000fe20000000800 */
[----:B------:R-:W0:Y:S07]  /*0010*/  S2R R9, SR_CTAID.X ;  /* 0x0000000000097919 */ /* 0x000e2e0000002500 */
[----:B------:R-:W0:Y:S01]  /*0020*/  LDC.64 R2, c[0x0][0x390] ;  /* 0x0000e400ff027b82 */ /* 0x000e220000000a00 */
[----:B------:R-:W1:Y:S01]  /*0030*/  LDCU.64 UR6, c[0x0][0x358] ;  /* 0x00006b00ff0677ac */ /* 0x000e620008000a00 */
[----:B0-----:R-:W-:-:S06]  /*0040*/  IMAD.WIDE.U32 R2, R9, 0x4, R2 ;  /* 0x0000000409027825 */ /* 0x001fcc00078e0002 */
[----:B-1----:R-:W2:Y:S01]  /*0050*/  LDG.E R2, desc[UR6][R2.64] ;  /* 0x0000000602027981 */ /* 0x002ea2000c1e1900 */
[----:B------:R-:W0:Y:S01]  /*0060*/  S2UR UR5, SR_CgaCtaId ;  /* 0x00000000000579c3 */ /* 0x000e220000008800 */
[----:B------:R-:W-:Y:S01]  /*0070*/  UMOV UR4, 0x400 ;  /* 0x0000040000047882 */ /* 0x000fe20000000000 */
[----:B------:R-:W1:Y:S01]  /*0080*/  S2R R8, SR_TID.X ;  /* 0x0000000000087919 */ /* 0x000e620000002100 */
[----:B0-----:R-:W-:Y:S01]  /*0090*/  ULEA UR4, UR5, UR4, 0x18 ;  /* 0x0000000405047291 */ /* 0x001fe2000f8ec0ff */
[----:B-1----:R-:W-:Y:S02]  /*00a0*/  ISETP.GT.U32.AND P0, PT, R8, 0x62, PT ;  /* 0x000000620800780c */ /* 0x002fe40003f04070 */
[----:B--2---:R-:W-:-:S04]  /*00b0*/  I2FP.F32.S32 R0, R2 ;  /* 0x0000000200007245 */ /* 0x004fc80000201400 */
[----:B------:R-:W0:Y:S02]  /*00c0*/  F2F.F64.F32 R4, R0 ;  /* 0x0000000000047310 */ /* 0x000e240000201800 */
[----:B0-----:R0:W-:Y:S05]  /*00d0*/  STS.64 [UR4], R4 ;  /* 0x00000004ff007988 */ /* 0x0011ea0008000a04 */
[----:B------:R-:W-:Y:S05]  /*00e0*/  @P0 BRA `(.L_x_63) ;  /* 0x0000000000840947 */ /* 0x000fea0003800000 */
[----:B------:R-:W1:Y:S01]  /*00f0*/  LDC.64 R6, c[0x0][0x388] ;  /* 0x0000e200ff067b82 */ /* 0x000e620000000a00 */
[----:B------:R-:W-:-:S04]  /*0100*/  IMAD R3, R9, 0x64, R8 ;  /* 0x0000006409037824 */ /* 0x000fc800078e0208 */
[----:B-1----:R-:W-:-:S05]  /*0110*/  IMAD.WIDE.U32 R6, R3, 0x4, R6 ;  /* 0x0000000403067825 */ /* 0x002fca00078e0006 */
[----:B------:R1:W5:Y:S04]  /*0120*/  LDG.E R3, desc[UR6][R6.64] ;  /* 0x0000000606037981 */ /* 0x000368000c1e1900 */
[----:B0-----:R1:W5:Y:S01]  /*0130*/  LDG.E R4, desc[UR6][R6.64+0x4] ;  /* 0x0000040606047981 */ /* 0x001362000c1e1900 */
[----:B------:R-:W-:-:S05]  /*0140*/  VIADD R2, R0, 0x1800000 ;  /* 0x0180000000027836 */ /* 0x000fca0000000000 */
[----:B------:R-:W-:-:S04]  /*0150*/  LOP3.LUT R2, R2, 0x7f800000, RZ, 0xc0, !PT ;  /* 0x7f80000002027812 */ /* 0x000fc800078ec0ff */
[----:B------:R-:W-:-:S13]  /*0160*/  ISETP.GT.U32.AND P0, PT, R2, 0x1ffffff, PT ;  /* 0x01ffffff0200780c */ /* 0x000fda0003f04070 */
[----:B-1----:R-:W-:Y:S05]  /*0170*/  @P0 BRA `(.L_x_64) ;  /* 0x0000000000100947 */ /* 0x002fea0003800000 */
[----:B------:R-:W-:-:S07]  /*0180*/  MOV R6, 0x1a0 ;  /* 0x000001a000067802 */ /* 0x000fce0000000f00 */
[----:B-----5:R-:W-:Y:S05]  /*0190*/  CALL.REL.NOINC `($__internal_2_$__cuda_sm20_rcp_rn_f32_slowpath) ;  /* 0x0000000000e47944 */ /* 0x020fea0003c00000 */
[----:B------:R-:W-:Y:S01]  /*01a0*/  IMAD.MOV.U32 R7, RZ, RZ, R5 ;  /* 0x000000ffff077224 */ /* 0x000fe200078e0005 */
[----:B------:R-:W-:Y:S06]  /*01b0*/  BRA `(.L_x_65) ;  /* 0x0000000000107947 */ /* 0x000fec0003800000 */
.L_x_64:
[----:B------:R-:W0:Y:S02]  /*01c0*/  MUFU.RCP R7, R0 ;  /* 0x0000000000077308 */ /* 0x000e240000001000 */
[----:B0-----:R-:W-:-:S04]  /*01d0*/  FFMA R2, R0, R7, -1 ;  /* 0xbf80000000027423 */ /* 0x001fc80000000007 */
[----:B------:R-:W-:-:S04]  /*01e0*/  FADD.FTZ R2, -R2, -RZ ;  /* 0x800000ff02027221 */ /* 0x000fc80000010100 */
[----:B------:R-:W-:-:S07]  /*01f0*/  FFMA R7, R7, R2, R7 ;  /* 0x0000000207077223 */ /* 0x000fce0000000007 */
.L_x_65:
[----:B------:R-:W0:Y:S01]  /*0200*/  LDCU.64 UR4, c[0x0][0x380] ;  /* 0x00007000ff0477ac */ /* 0x000e220008000a00 */
[C---:B-----5:R-:W-:Y:S01]  /*0210*/  IMAD R5, R3.reuse, 0x64, RZ ;  /* 0x0000006403057824 */ /* 0x060fe200078e02ff */
[----:B------:R-:W-:Y:S01]  /*0220*/  SHF.R.S32.HI R2, RZ, 0x1f, R4 ;  /* 0x0000001fff027819 */ /* 0x000fe20000011404 */
[C---:B------:R-:W-:Y:S01]  /*0230*/  IMAD R0, R4.reuse, 0x64, RZ ;  /* 0x0000006404007824 */ /* 0x040fe200078e02ff */
[----:B------:R-:W-:Y:S02]  /*0240*/  SHF.R.S32.HI R9, RZ, 0x1f, R3 ;  /* 0x0000001fff097819 */ /* 0x000fe40000011403 */
[----:B------:R-:W-:Y:S02]  /*0250*/  IADD3 R8, P0, PT, R4, R5, RZ ;  /* 0x0000000504087210 */ /* 0x000fe40007f1e0ff */
[----:B------:R-:W-:Y:S02]  /*0260*/  IADD3 R6, P1, PT, R3, R0, RZ ;  /* 0x0000000003067210 */ /* 0x000fe40007f3e0ff */
[----:B------:R-:W-:-:S02]  /*0270*/  LEA.HI.X.SX32 R5, R5, R2, 0x1, P0 ;  /* 0x0000000205057211 */ /* 0x000fc400000f0eff */
[----:B------:R-:W-:Y:S02]  /*0280*/  LEA.HI.X.SX32 R9, R0, R9, 0x1, P1 ;  /* 0x0000000900097211 */ /* 0x000fe400008f0eff */
[----:B0-----:R-:W-:Y:S02]  /*0290*/  LEA R2, P0, R8, UR4, 0x2 ;  /* 0x0000000408027c11 */ /* 0x001fe4000f8010ff */
[----:B------:R-:W-:Y:S02]  /*02a0*/  LEA R4, P1, R6, UR4, 0x2 ;  /* 0x0000000406047c11 */ /* 0x000fe4000f8210ff */
[----:B------:R-:W-:Y:S02]  /*02b0*/  LEA.HI.X R3, R8, UR5, R5, 0x2, P0 ;  /* 0x0000000508037c11 */ /* 0x000fe400080f1405 */
[----:B------:R-:W-:-:S03]  /*02c0*/  LEA.HI.X R5, R6, UR5, R9, 0x2, P1 ;  /* 0x0000000506057c11 */ /* 0x000fc600088f1409 */
[----:B------:R-:W-:Y:S04]  /*02d0*/  REDG.E.ADD.F32.FTZ.RN.STRONG.GPU desc[UR6][R2.64], R7 ;  /* 0x00000007020079a6 */ /* 0x000fe8000c12f306 */
[----:B------:R-:W-:Y:S01]  /*02e0*/  REDG.E.ADD.F32.FTZ.RN.STRONG.GPU desc[UR6][R4.64], R7 ;  /* 0x00000007040079a6 */ /* 0x000fe2000c12f306 */
[----:B------:R-:W-:Y:S05]  /*02f0*/  EXIT ;  /* 0x000000000000794d */ /* 0x000fea0003800000 */
.L_x_63:
[----:B------:R-:W-:-:S13]  /*0300*/  ISETP.NE.AND P0, PT, R8, 0x63, PT ;  /* 0x000000630800780c */ /* 0x000fda0003f05270 */
[----:B------:R-:W-:Y:S05]  /*0310*/  @P0 EXIT ;  /* 0x000000000000094d */ /* 0x000fea0003800000 */
[----:B------:R-:W1:Y:S01]  /*0320*/  LDC.64 R6, c[0x0][0x388] ;  /* 0x0000e200ff067b82 */ /* 0x000e620000000a00 */
[----:B------:R-:W-:-:S04]  /*0330*/  IMAD R3, R9, 0x64, RZ ;  /* 0x0000006409037824 */ /* 0x000fc800078e02ff */
        /* <DEDUP_REMOVED lines=11> */
.L_x_66:
[----:B------:R-:W0:Y:S02]  /*03f0*/  MUFU.RCP R7, R0 ;  /* 0x0000000000077308 */ /* 0x000e240000001000 */
[----:B0-----:R-:W-:-:S04]  /*0400*/  FFMA R2, R0, R7, -1 ;  /* 0xbf80000000027423 */ /* 0x001fc80000000007 */
[----:B------:R-:W-:-:S04]  /*0410*/  FADD.FTZ R2, -R2, -RZ ;  /* 0x800000ff02027221 */ /* 0x000fc80000010100 */
[----:B------:R-:W-:-:S07]  /*0420*/  FFMA R7, R7, R2, R7 ;  /* 0x0000000207077223 */ /* 0x000fce0000000007 */
.L_x_67:
[----:B------:R-:W0:Y:S01]  /*0430*/  LDC.64 R10, c[0x0][0x380] ;  /* 0x0000e000ff0a7b82 */ /* 0x000e220000000a00 */
        /* <DEDUP_REMOVED lines=8> */
[-C--:B0-----:R-:W-:Y:S02]  /*04c0*/  LEA R2, P0, R8, R10.reuse, 0x2 ;  /* 0x0000000a08027211 */ /* 0x081fe400078010ff */
[----:B------:R-:W-:Y:S02]  /*04d0*/  LEA R4, P1, R6, R10, 0x2 ;  /* 0x0000000a06047211 */ /* 0x000fe400078210ff */
[-C--:B------:R-:W-:Y:S02]  /*04e0*/  LEA.HI.X R3, R8, R11.reuse, R5, 0x2, P0 ;  /* 0x0000000b08037211 */ /* 0x080fe400000f1405 */
[----:B------:R-:W-:-:S03]  /*04f0*/  LEA.HI.X R5, R6, R11, R9, 0x2, P1 ;  /* 0x0000000b06057211 */ /* 0x000fc600008f1409 */
[----:B------:R-:W-:Y:S04]  /*0500*/  REDG.E.ADD.F32.FTZ.RN.STRONG.GPU desc[UR6][R2.64], R7 ;  /* 0x00000007020079a6 */ /* 0x000fe8000c12f306 */
[----:B------:R-:W-:Y:S01]  /*0510*/  REDG.E.ADD.F32.FTZ.RN.STRONG.GPU desc[UR6][R4.64], R7 ;  /* 0x00000007040079a6 */ /* 0x000fe2000c12f306 */
[----:B------:R-:W-:Y:S05]  /*0520*/  EXIT ;  /* 0x000000000000794d */ /* 0x000fea0003800000 */
        .weak           $__internal_2_$__cuda_sm20_rcp_rn_f32_slowpath
        .type           $__internal_2_$__cuda_sm20_rcp_rn_f32_slowpath,@function
        .size           $__internal_2_$__cuda_sm20_rcp_rn_f32_slowpath,(.L_x_78 - $__internal_2_$__cuda_sm20_rcp_rn_f32_slowpath)
$__internal_2_$__cuda_sm20_rcp_rn_f32_slowpath:
[----:B------:R-:W-:Y:S01]  /*0530*/  IMAD.SHL.U32 R2, R0, 0x2, RZ ;  /* 0x0000000200027824 */ /* 0x000fe200078e00ff */
[----:B------:R-:W-:Y:S04]  /*0540*/  BSSY.RECONVERGENT B0, `(.L_x_68) ;  /* 0x0000030000007945 */ /* 0x000fe80003800200 */
[----:B------:R-:W-:-:S04]  /*0550*/  SHF.R.U32.HI R9, RZ, 0x18, R2 ;  /* 0x00000018ff097819 */ /* 0x000fc80000011602 */
        /* <DEDUP_REMOVED lines=12> */
.L_x_69:
        /* <DEDUP_REMOVED lines=19> */
[----:B------:R-:W-:Y:S02]  /*0750*/  LOP3.LUT P1, RZ, R2, R11, R5, 0xf8, !PT ;  /* 0x0000000b02ff7212 */ /* 0x000fe4000782f805 */
[C---:B------:R-:W-:Y:S02]  /*0760*/  LOP3.LUT P0, RZ, R10.reuse, 0x1, RZ, 0xc0, !PT ;  /* 0x000000010aff7812 */ /* 0x040fe4000780c0ff */
[----:B------:R-:W-:-:S04]  /*0770*/  LOP3.LUT P2, RZ, R10, 0x2, RZ, 0xc0, !PT ;  /* 0x000000020aff7812 */ /* 0x000fc8000784c0ff */
[----:B------:R-:W-:Y:S02]  /*0780*/  PLOP3.LUT P0, PT, P0, P1, P2, 0xe0, 0x0 ;  /* 0x000000000000781c */ /* 0x000fe40000703c20 */
[----:B------:R-:W-:Y:S02]  /*0790*/  LOP3.LUT P1, RZ, R0, 0x7fffff, RZ, 0xc0, !PT ;  /* 0x007fffff00ff7812 */ /* 0x000fe4000782c0ff */
[----:B------:R-:W-:-:S05]  /*07a0*/  SEL R2, RZ, 0x1, !P0 ;  /* 0x00000001ff027807 */ /* 0x000fca0004000000 */
[----:B------:R-:W-:-:S05]  /*07b0*/  IMAD.MOV R2, RZ, RZ, -R2 ;  /* 0x000000ffff027224 */ /* 0x000fca00078e0a02 */
[----:B------:R-:W-:Y:S01]  /*07c0*/  ISETP.GE.AND P0, PT, R2, RZ, PT ;  /* 0x000000ff0200720c */ /* 0x000fe20003f06270 */
[----:B------:R-:W-:-:S05]  /*07d0*/  VIADD R2, R9, 0xffffff04 ;  /* 0xffffff0409027836 */ /* 0x000fca0000000000 */
[----:B------:R-:W-:-:S07]  /*07e0*/  SHF.R.U32.HI R5, RZ, R2, R5 ;  /* 0x00000002ff057219 */ /* 0x000fce0000011605 */
[----:B------:R-:W-:-:S04]  /*07f0*/  @!P0 VIADD R5, R5, 0x1 ;  /* 0x0000000105058836 */ /* 0x000fc80000000000 */
[----:B------:R-:W-:-:S05]  /*0800*/  @!P1 IMAD.SHL.U32 R5, R5, 0x2, RZ ;  /* 0x0000000205059824 */ /* 0x000fca00078e00ff */
[----:B------:R-:W-:Y:S01]  /*0810*/  LOP3.LUT R5, R5, 0x80000000, R0, 0xf8, !PT ;  /* 0x8000000005057812 */ /* 0x000fe200078ef800 */
[----:B------:R-:W-:Y:S06]  /*0820*/  BRA `(.L_x_70) ;  /* 0x0000000000047947 */ /* 0x000fec0003800000 */
.L_x_71:
[----:B------:R0:W1:Y:S02]  /*0830*/  MUFU.RCP R5, R0 ;  /* 0x0000000000057308 */ /* 0x0000640000001000 */
.L_x_70:
[----:B------:R-:W-:Y:S05]  /*0840*/  BSYNC.RECONVERGENT B0 ;  /* 0x0000000000007941 */ /* 0x000fea0003800200 */
.L_x_68:
[----:B------:R-:W-:-:S04]  /*0850*/  IMAD.MOV.U32 R7, RZ, RZ, 0x0 ;  /* 0x00000000ff077424 */ /* 0x000fc800078e00ff */
[----:B01----:R-:W-:Y:S05]  /*0860*/  RET.REL.NODEC R6 `(_Z19addPheromonesKernelPfPiS0_) ;  /* 0xfffffff406e47950 */ /* 0x003fea0003c3ffff */
.L_x_72:
        /* <DEDUP_REMOVED lines=9> */
.L_x_78:


//--------------------- .text._Z25evaporatePheromonesKernelPf --------------------------
	.section	.text._Z25evaporatePheromonesKernelPf,"ax",@progbits
	.align	128
        .global         _Z25evaporatePheromonesKernelPf
        .type           _Z25evaporatePheromonesKernelPf,@function
        .size           _Z25evaporatePheromonesKernelPf,(.L_x_82 - _Z25evaporatePheromonesKernelPf)
        .other          _Z25evaporatePheromonesKernelPf,@"STO_CUDA_ENTRY STV_DEFAULT"
_Z25evaporatePheromonesKernelPf:
.text._Z25evaporatePheromonesKernelPf:
[----:B------:R-:W-:Y:S01]  /*0000*/  LDC R1, c[0x0][0x37c] ;  /* 0x0000df00ff017b82 */ /* 0x000fe20000000800 */
[----:B------:R-:W0:Y:S02]  /*0010*/  S2R R5, SR_TID.Y ;  /* 0x0000000000057919 */ /* 0x000e240000002200 */
[----:B0-----:R-:W-:-:S13]  /*0020*/  ISETP.GT.U32.AND P0, PT, R5, 0x63, PT ;  /* 0x000000630500780c */ /* 0x001fda0003f04070 */
[----:B------:R-:W-:Y:S05]  /*0030*/  @P0 EXIT ;  /* 0x000000000000094d */ /* 0x000fea0003800000 */
[----:B------:R-:W0:Y:S01]  /*0040*/  S2R R0, SR_CTAID.X ;  /* 0x0000000000007919 */ /* 0x000e220000002500 */
[----:B------:R-:W1:Y:S01]  /*0050*/  LDC.64 R2, c[0x0][0x380] ;  /* 0x0000e000ff027b82 */ /* 0x000e620000000a00 */
[----:B------:R-:W2:Y:S01]  /*0060*/  LDCU.64 UR4, c[0x0][0x358] ;  /* 0x00006b00ff0477ac */ /* 0x000ea20008000a00 */
[----:B0-----:R-:W-:-:S04]  /*0070*/  IMAD R5, R0, 0x64, R5 ;  /* 0x0000006400057824 */ /* 0x001fc800078e0205 */
[----:B-1----:R-:W-:-:S05]  /*0080*/  IMAD.WIDE.U32 R2, R5, 0x4, R2 ;  /* 0x0000000405027825 */ /* 0x002fca00078e0002 */
[----:B--2---:R-:W2:Y:S01]  /*0090*/  LDG.E R0, desc[UR4][R2.64] ;  /* 0x0000000402007981 */ /* 0x004ea2000c1e1900 */
[----:B------:R-:W-:Y:S01]  /*00a0*/  UMOV UR6, 0x66666666 ;  /* 0x6666666600067882 */ /* 0x000fe20000000000 */
[----:B------:R-:W-:Y:S01]  /*00b0*/  UMOV UR7, 0x3fe66666 ;  /* 0x3fe6666600077882 */ /* 0x000fe20000000000 */
[----:B--2---:R-:W0:Y:S02]  /*00c0*/  F2F.F64.F32 R4, R0 ;  /* 0x0000000000047310 */ /* 0x004e240000201800 */
[----:B0-----:R-:W-:-:S10]  /*00d0*/  DMUL R4, R4, UR6 ;  /* 0x0000000604047c28 */ /* 0x001fd40008000000 */
[----:B------:R-:W0:Y:S02]  /*00e0*/  F2F.F32.F64 R5, R4 ;  /* 0x0000000400057310 */ /* 0x000e240000301000 */
[----:B0-----:R-:W-:Y:S01]  /*00f0*/  STG.E desc[UR4][R2.64], R5 ;  /* 0x0000000502007986 */ /* 0x001fe2000c101904 */
[----:B------:R-:W-:Y:S05]  /*0100*/  EXIT ;  /* 0x000000000000794d */ /* 0x000fea0003800000 */
.L_x_73:
        /* <DEDUP_REMOVED lines=15> */
.L_x_82:


//--------------------- .text._Z20initPheromonesKernelPf --------------------------
	.section	.text._Z20initPheromonesKernelPf,"ax",@progbits
	.align	128
        .global         _Z20initPheromonesKernelPf
        .type           _Z20initPheromonesKernelPf,@function
        .size           _Z20initPheromonesKernelPf,(.L_x_83 - _Z20initPheromonesKernelPf)
        .other          _Z20initPheromonesKernelPf,@"STO_CUDA_ENTRY STV_DEFAULT"
_Z20initPheromonesKernelPf:
.text._Z20initPheromonesKernelPf:
[----:B------:R-:W-:Y:S01]  /*0000*/  LDC R1, c[0x0][0x37c] ;  /* 0x0000df00ff017b82 */ /* 0x000fe20000000800 */
[----:B------:R-:W0:Y:S02]  /*0010*/  S2R R5, SR_TID.X ;  /* 0x0000000000057919 */ /* 0x000e240000002100 */
[----:B0-----:R-:W-:-:S13]  /*0020*/  ISETP.GT.U32.AND P0, PT, R5, 0x63, PT ;  /* 0x000000630500780c */ /* 0x001fda0003f04070 */
[----:B------:R-:W-:Y:S05]  /*0030*/  @P0 EXIT ;  /* 0x000000000000094d */ /* 0x000fea0003800000 */
[----:B------:R-:W0:Y:S01]  /*0040*/  S2R R0, SR_CTAID.X ;  /* 0x0000000000007919 */ /* 0x000e220000002500 */
[----:B------:R-:W1:Y:S01]  /*0050*/  LDC.64 R2, c[0x0][0x380] ;  /* 0x0000e000ff027b82 */ /* 0x000e620000000a00 */
[----:B------:R-:W2:Y:S01]  /*0060*/  LDCU.64 UR4, c[0x0][0x358] ;  /* 0x00006b00ff0477ac */ /* 0x000ea20008000a00 */
[----:B------:R-:W-:Y:S02]  /*0070*/  HFMA2 R7, -RZ, RZ, 1.875, 0 ;  /* 0x3f800000ff077431 */ /* 0x000fe400000001ff */
[----:B0-----:R-:W-:-:S04]  /*0080*/  IMAD R5, R0, 0x64, R5 ;  /* 0x0000006400057824 */ /* 0x001fc800078e0205 */
[----:B-1----:R-:W-:-:S05]  /*0090*/  IMAD.WIDE.U32 R2, R5, 0x4, R2 ;  /* 0x0000000405027825 */ /* 0x002fca00078e0002 */
[----:B--2---:R-:W-:Y:S01]  /*00a0*/  STG.E desc[UR4][R2.64], R7 ;  /* 0x0000000702007986 */ /* 0x004fe2000c101904 */
[----:B------:R-:W-:Y:S05]  /*00b0*/  EXIT ;  /* 0x000000000000794d */ /* 0x000fea0003800000 */
.L_x_74:
        /* <DEDUP_REMOVED lines=12> */
.L_x_83:


//--------------------- .nv.global.init           --------------------------
	.section	.nv.global.init,"aw",@progbits
	.align	4
.nv.global.init:
	.type		mrg32k3aM1SubSeq,@object
	.size		mrg32k3aM1SubSeq,(mrg32k3aM2SubSeq - mrg32k3aM1SubSeq)
mrg32k3aM1SubSeq:
        /*0000*/ 	.byte	0x0b, 0xcc, 0xee, 0x04, 0x73, 0x29, 0x8b, 0x6f, 0xf6, 0x53, 0x03, 0xf6, 0x23, 0xf6, 0xea, 0xda
        /* <DEDUP_REMOVED lines=125> */
	.type		mrg32k3aM2SubSeq,@object
	.size		mrg32k3aM2SubSeq,(mrg32k3aM1 - mrg32k3aM2SubSeq)
mrg32k3aM2SubSeq:
        /* <DEDUP_REMOVED lines=126> */
	.type		mrg32k3aM1,@object
	.size		mrg32k3aM1,(mrg32k3aM1Seq - mrg32k3aM1)
mrg32k3aM1:
        /* <DEDUP_REMOVED lines=144> */
	.type		mrg32k3aM1Seq,@object
	.size		mrg32k3aM1Seq,(mrg32k3aM2 - mrg32k3aM1Seq)
mrg32k3aM1Seq:
        /* <DEDUP_REMOVED lines=144> */
	.type		mrg32k3aM2,@object
	.size		mrg32k3aM2,(mrg32k3aM2Seq - mrg32k3aM2)
mrg32k3aM2:
        /* <DEDUP_REMOVED lines=144> */
	.type		mrg32k3aM2Seq,@object
	.size		mrg32k3aM2Seq,(precalc_xorwow_matrix - mrg32k3aM2Seq)
mrg32k3aM2Seq:
        /* <DEDUP_REMOVED lines=144> */
	.type		precalc_xorwow_matrix,@object
	.size		precalc_xorwow_matrix,(precalc_xorwow_offset_matrix - precalc_xorwow_matrix)
precalc_xorwow_matrix:
        /* <DEDUP_REMOVED lines=6400> */
	.type		precalc_xorwow_offset_matrix,@object
	.size		precalc_xorwow_offset_matrix,($str$2 - precalc_xorwow_offset_matrix)
precalc_xorwow_offset_matrix:
        /* <DEDUP_REMOVED lines=6400> */
	.type		$str$2,@object
	.size		$str$2,($str$1 - $str$2)
$str$2:
        /*353c0*/ 	.byte	0x0a, 0x00
	.type		$str$1,@object
	.size		$str$1,($str - $str$1)
$str$1:
        /*353c2*/ 	.byte	0x25, 0x66, 0x20, 0x00
	.type		$str,@object
	.size		$str,(.L_9 - $str)
$str:
        /*353c6*/ 	.byte	0x53, 0x55, 0x4d, 0x3a, 0x20, 0x25, 0x66, 0x0a, 0x00
.L_9:


//--------------------- .nv.shared._Z9antKernelPiS_PfS_S_ --------------------------
	.section	.nv.shared._Z9antKernelPiS_PfS_S_,"aw",@nobits
	.sectionflags	@""
	.align	4
.nv.shared._Z9antKernelPiS_PfS_S_:
	.zero		1424


//--------------------- .nv.shared.reserved.0     --------------------------
	.section	.nv.shared.reserved.0,"aw",@nobits
	.weak		__nv_reservedSMEM_offset_0_alias
	.size		__nv_reservedSMEM_offset_0_alias, 0, 64
	.other		__nv_reservedSMEM_offset_0_alias,@"STO_CUDA_RESERVED_SHARED STV_DEFAULT"
__nv_reservedSMEM_offset_0_alias:
	.zero		0
	.zero		64


//--------------------- .nv.shared._Z19addPheromonesKernelPfPiS0_ --------------------------
	.section	.nv.shared._Z19addPheromonesKernelPfPiS0_,"aw",@nobits
	.sectionflags	@""
	.align	8
.nv.shared._Z19addPheromonesKernelPfPiS0_:
	.zero		1032


//--------------------- .nv.constant0._Z9antKernelPiS_PfS_S_ --------------------------
	.section	.nv.constant0._Z9antKernelPiS_PfS_S_,"a",@progbits
	.sectionflags	@""
	.align	4
.nv.constant0._Z9antKernelPiS_PfS_S_:
	.zero		936


//--------------------- .nv.constant0._Z19initAntStatesKernelPiS_ --------------------------
	.section	.nv.constant0._Z19initAntStatesKernelPiS_,"a",@progbits
	.sectionflags	@""
	.align	4
.nv.constant0._Z19initAntStatesKernelPiS_:
	.zero		912


//--------------------- .nv.constant0._Z19addPheromonesKernelPfPiS0_ --------------------------
	.section	.nv.constant0._Z19addPheromonesKernelPfPiS0_,"a",@progbits
	.sectionflags	@""
	.align	4
.nv.constant0._Z19addPheromonesKernelPfPiS0_:
	.zero		920


//--------------------- .nv.constant0._Z25evaporatePheromonesKernelPf --------------------------
	.section	.nv.constant0._Z25evaporatePheromonesKernelPf,"a",@progbits
	.sectionflags	@""
	.align	4
.nv.constant0._Z25evaporatePheromonesKernelPf:
	.zero		904


//--------------------- .nv.constant0._Z20initPheromonesKernelPf --------------------------
	.section	.nv.constant0._Z20initPheromonesKernelPf,"a",@progbits
	.sectionflags	@""
	.align	4
.nv.constant0._Z20initPheromonesKernelPf:
	.zero		904


//--------------------- SYMBOLS --------------------------

	.type		.nv.reservedSmem.offset0,@object
	.size		.nv.reservedSmem.offset0,0x4
	.type		.nv.reservedSmem.cap,@object
	.size		.nv.reservedSmem.cap,0x4
	.type		vprintf,@function
